//
// Generated by NVIDIA NVVM Compiler
//
// Compiler Build ID: CL-36424714
// Cuda compilation tools, release 13.0, V13.0.88
// Based on NVVM 20.0.0
//

.version 9.0
.target sm_100
.address_size 64

	// .globl	convolveVertically

.visible .entry convolveVertically(
	.param .u32 convolveVertically_param_0,
	.param .u32 convolveVertically_param_1,
	.param .u64 .ptr .align 1 convolveVertically_param_2,
	.param .u64 .ptr .align 1 convolveVertically_param_3
)
{
	.reg .pred 	%p<7>;
	.reg .b32 	%r<24>;
	.reg .b32 	%f<16>;
	.reg .b64 	%rd<19>;

	ld.param.u32 	%r8, [convolveVertically_param_0];
	ld.param.u32 	%r7, [convolveVertically_param_1];
	ld.param.u64 	%rd3, [convolveVertically_param_2];
	ld.param.u64 	%rd4, [convolveVertically_param_3];
	cvta.to.global.u64 	%rd1, %rd4;
	mov.u32 	%r9, %tid.y;
	mov.u32 	%r10, %ctaid.y;
	shl.b32 	%r11, %r10, 4;
	add.s32 	%r12, %r11, %r9;
	mov.u32 	%r13, %tid.x;
	mov.u32 	%r14, %ctaid.x;
	shl.b32 	%r15, %r14, 5;
	add.s32 	%r2, %r15, %r13;
	setp.ge.s32 	%p1, %r2, %r7;
	setp.ge.s32 	%p2, %r12, %r8;
	or.pred  	%p3, %p1, %p2;
	@%p3 bra 	$L__BB0_8;
	cvta.to.global.u64 	%rd5, %rd3;
	mul.lo.s32 	%r3, %r7, %r12;
	add.s32 	%r4, %r3, %r2;
	mul.wide.s32 	%rd6, %r4, 4;
	add.s64 	%rd2, %rd5, %rd6;
	ld.global.f32 	%f15, [%rd2];
	setp.ne.s32 	%p4, %r12, 0;
	@%p4 bra 	$L__BB0_3;
	add.s32 	%r23, %r7, %r2;
	mul.wide.s32 	%rd15, %r23, 4;
	add.s64 	%rd16, %rd1, %rd15;
	ld.global.f32 	%f12, [%rd16];
	mul.wide.s32 	%rd17, %r2, 4;
	add.s64 	%rd18, %rd1, %rd17;
	ld.global.f32 	%f13, [%rd18];
	sub.f32 	%f14, %f12, %f13;
	add.f32 	%f15, %f15, %f14;
	bra.uni 	$L__BB0_7;
$L__BB0_3:
	add.s32 	%r5, %r8, -1;
	setp.ne.s32 	%p5, %r12, %r5;
	@%p5 bra 	$L__BB0_5;
	add.s64 	%rd12, %rd1, %rd6;
	ld.global.f32 	%f9, [%rd12];
	sub.s32 	%r21, %r3, %r7;
	add.s32 	%r22, %r21, %r2;
	mul.wide.s32 	%rd13, %r22, 4;
	add.s64 	%rd14, %rd1, %rd13;
	ld.global.f32 	%f10, [%rd14];
	sub.f32 	%f11, %f9, %f10;
	add.f32 	%f15, %f15, %f11;
	bra.uni 	$L__BB0_7;
$L__BB0_5:
	setp.ge.u32 	%p6, %r12, %r5;
	@%p6 bra 	$L__BB0_7;
	add.s32 	%r16, %r3, %r7;
	add.s32 	%r17, %r4, %r7;
	mul.wide.s32 	%rd7, %r17, 4;
	add.s64 	%rd8, %rd1, %rd7;
	ld.global.f32 	%f6, [%rd8];
	shl.b32 	%r18, %r7, 1;
	sub.s32 	%r19, %r16, %r18;
	add.s32 	%r20, %r19, %r2;
	mul.wide.s32 	%rd9, %r20, 4;
	add.s64 	%rd10, %rd1, %rd9;
	ld.global.f32 	%f7, [%rd10];
	sub.f32 	%f8, %f6, %f7;
	fma.rn.f32 	%f15, %f8, 0f3F000000, %f15;
$L__BB0_7:
	st.global.f32 	[%rd2], %f15;
$L__BB0_8:
	ret;

}
	// .globl	convolveHorizontally
.visible .entry convolveHorizontally(
	.param .u32 convolveHorizontally_param_0,
	.param .u32 convolveHorizontally_param_1,
	.param .u64 .ptr .align 1 convolveHorizontally_param_2,
	.param .u64 .ptr .align 1 convolveHorizontally_param_3
)
{
	.reg .pred 	%p<9>;
	.reg .b32 	%r<14>;
	.reg .b32 	%f<16>;
	.reg .b64 	%rd<13>;

	ld.param.u32 	%r7, [convolveHorizontally_param_0];
	ld.param.u32 	%r6, [convolveHorizontally_param_1];
	ld.param.u64 	%rd3, [convolveHorizontally_param_2];
	ld.param.u64 	%rd4, [convolveHorizontally_param_3];
	cvta.to.global.u64 	%rd1, %rd4;
	mov.u32 	%r8, %tid.y;
	mov.u32 	%r9, %ctaid.y;
	shl.b32 	%r10, %r9, 4;
	add.s32 	%r1, %r10, %r8;
	mov.u32 	%r11, %tid.x;
	mov.u32 	%r12, %ctaid.x;
	shl.b32 	%r13, %r12, 5;
	add.s32 	%r2, %r13, %r11;
	setp.ge.s32 	%p1, %r1, %r7;
	setp.ge.s32 	%p2, %r2, %r6;
	or.pred  	%p3, %p1, %p2;
	@%p3 bra 	$L__BB1_8;
	cvta.to.global.u64 	%rd5, %rd3;
	mul.lo.s32 	%r3, %r6, %r1;
	add.s32 	%r4, %r3, %r2;
	mul.wide.s32 	%rd6, %r4, 4;
	add.s64 	%rd2, %rd5, %rd6;
	ld.global.f32 	%f15, [%rd2];
	setp.ne.s32 	%p4, %r2, 0;
	@%p4 bra 	$L__BB1_3;
	mul.wide.s32 	%rd11, %r3, 4;
	add.s64 	%rd12, %rd1, %rd11;
	ld.global.f32 	%f12, [%rd12+4];
	ld.global.f32 	%f13, [%rd12];
	sub.f32 	%f14, %f12, %f13;
	add.f32 	%f15, %f15, %f14;
	bra.uni 	$L__BB1_7;
$L__BB1_3:
	add.s32 	%r5, %r6, -1;
	setp.ne.s32 	%p5, %r2, %r5;
	@%p5 bra 	$L__BB1_5;
	add.s64 	%rd10, %rd1, %rd6;
	ld.global.f32 	%f9, [%rd10];
	ld.global.f32 	%f10, [%rd10+-4];
	sub.f32 	%f11, %f9, %f10;
	add.f32 	%f15, %f15, %f11;
	bra.uni 	$L__BB1_7;
$L__BB1_5:
	setp.lt.s32 	%p6, %r2, 1;
	setp.ge.s32 	%p7, %r2, %r5;
	or.pred  	%p8, %p6, %p7;
	@%p8 bra 	$L__BB1_7;
	add.s64 	%rd8, %rd1, %rd6;
	ld.global.f32 	%f6, [%rd8+4];
	ld.global.f32 	%f7, [%rd8+-4];
	sub.f32 	%f8, %f6, %f7;
	fma.rn.f32 	%f15, %f8, 0f3F000000, %f15;
$L__BB1_7:
	st.global.f32 	[%rd2], %f15;
$L__BB1_8:
	ret;

}
	// .globl	normalize
.visible .entry normalize(
	.param .u32 normalize_param_0,
	.param .u32 normalize_param_1,
	.param .u64 .ptr .align 1 normalize_param_2,
	.param .u64 .ptr .align 1 normalize_param_3
)
{
	.reg .pred 	%p<4>;
	.reg .b32 	%r<12>;
	.reg .b32 	%f<10>;
	.reg .b64 	%rd<8>;

	ld.param.u32 	%r4, [normalize_param_0];
	ld.param.u32 	%r3, [normalize_param_1];
	ld.param.u64 	%rd1, [normalize_param_2];
	ld.param.u64 	%rd2, [normalize_param_3];
	mov.u32 	%r5, %tid.y;
	mov.u32 	%r6, %ctaid.y;
	shl.b32 	%r7, %r6, 4;
	add.s32 	%r1, %r7, %r5;
	mov.u32 	%r8, %tid.x;
	mov.u32 	%r9, %ctaid.x;
	shl.b32 	%r10, %r9, 5;
	add.s32 	%r2, %r10, %r8;
	setp.ge.s32 	%p1, %r1, %r4;
	setp.ge.s32 	%p2, %r2, %r3;
	or.pred  	%p3, %p1, %p2;
	@%p3 bra 	$L__BB2_2;
	cvta.to.global.u64 	%rd3, %rd1;
	cvta.to.global.u64 	%rd4, %rd2;
	mad.lo.s32 	%r11, %r3, %r1, %r2;
	mul.wide.s32 	%rd5, %r11, 4;
	add.s64 	%rd6, %rd3, %rd5;
	ld.global.f32 	%f1, [%rd6];
	add.s64 	%rd7, %rd4, %rd5;
	ld.global.f32 	%f2, [%rd7];
	mul.f32 	%f3, %f2, %f2;
	fma.rn.f32 	%f4, %f1, %f1, %f3;
	sqrt.rn.f32 	%f5, %f4;
	add.f32 	%f6, %f5, 0f3F800000;
	rcp.rn.f32 	%f7, %f6;
	mul.f32 	%f8, %f1, %f7;
	st.global.f32 	[%rd6], %f8;
	mul.f32 	%f9, %f2, %f7;
	st.global.f32 	[%rd7], %f9;
$L__BB2_2:
	ret;

}
	// .globl	zeroMem
.visible .entry zeroMem(
	.param .u32 zeroMem_param_0,
	.param .u32 zeroMem_param_1,
	.param .u64 .ptr .align 1 zeroMem_param_2
)
{
	.reg .pred 	%p<4>;
	.reg .b32 	%r<13>;
	.reg .b64 	%rd<5>;

	ld.param.u32 	%r4, [zeroMem_param_0];
	ld.param.u32 	%r3, [zeroMem_param_1];
	ld.param.u64 	%rd1, [zeroMem_param_2];
	mov.u32 	%r5, %tid.y;
	mov.u32 	%r6, %ctaid.y;
	shl.b32 	%r7, %r6, 4;
	add.s32 	%r1, %r7, %r5;
	mov.u32 	%r8, %tid.x;
	mov.u32 	%r9, %ctaid.x;
	shl.b32 	%r10, %r9, 5;
	add.s32 	%r2, %r10, %r8;
	setp.ge.s32 	%p1, %r1, %r4;
	setp.ge.s32 	%p2, %r2, %r3;
	or.pred  	%p3, %p1, %p2;
	@%p3 bra 	$L__BB3_2;
	cvta.to.global.u64 	%rd2, %rd1;
	mad.lo.s32 	%r11, %r3, %r1, %r2;
	mul.wide.s32 	%rd3, %r11, 4;
	add.s64 	%rd4, %rd2, %rd3;
	mov.b32 	%r12, 0;
	st.global.u32 	[%rd4], %r12;
$L__BB3_2:
	ret;

}
	// .globl	normalized_gradient
.visible .entry normalized_gradient(
	.param .u32 normalized_gradient_param_0,
	.param .u32 normalized_gradient_param_1,
	.param .u64 .ptr .align 1 normalized_gradient_param_2,
	.param .u64 .ptr .align 1 normalized_gradient_param_3,
	.param .u64 .ptr .align 1 normalized_gradient_param_4
)
{
	.reg .pred 	%p<8>;
	.reg .b32 	%r<26>;
	.reg .b32 	%f<34>;
	.reg .b64 	%rd<28>;

	ld.param.u32 	%r3, [normalized_gradient_param_0];
	ld.param.u32 	%r4, [normalized_gradient_param_1];
	ld.param.u64 	%rd2, [normalized_gradient_param_2];
	ld.param.u64 	%rd3, [normalized_gradient_param_3];
	ld.param.u64 	%rd4, [normalized_gradient_param_4];
	cvta.to.global.u64 	%rd1, %rd4;
	mov.u32 	%r5, %tid.y;
	mov.u32 	%r6, %ctaid.y;
	shl.b32 	%r7, %r6, 4;
	add.s32 	%r1, %r7, %r5;
	mov.u32 	%r8, %tid.x;
	mov.u32 	%r9, %ctaid.x;
	shl.b32 	%r10, %r9, 5;
	add.s32 	%r2, %r10, %r8;
	setp.ge.s32 	%p1, %r1, %r3;
	setp.ge.s32 	%p2, %r2, %r4;
	or.pred  	%p3, %p1, %p2;
	@%p3 bra 	$L__BB4_12;
	setp.ne.s32 	%p4, %r2, 0;
	@%p4 bra 	$L__BB4_3;
	mul.lo.s32 	%r14, %r4, %r1;
	mul.wide.s32 	%rd9, %r14, 4;
	add.s64 	%rd10, %rd1, %rd9;
	ld.global.f32 	%f14, [%rd10+4];
	ld.global.f32 	%f15, [%rd10];
	sub.f32 	%f32, %f14, %f15;
	bra.uni 	$L__BB4_6;
$L__BB4_3:
	add.s32 	%r11, %r4, -1;
	setp.ne.s32 	%p5, %r2, %r11;
	@%p5 bra 	$L__BB4_5;
	mad.lo.s32 	%r13, %r4, %r1, %r2;
	mul.wide.s32 	%rd7, %r13, 4;
	add.s64 	%rd8, %rd1, %rd7;
	ld.global.f32 	%f12, [%rd8];
	ld.global.f32 	%f13, [%rd8+-4];
	sub.f32 	%f32, %f12, %f13;
	bra.uni 	$L__BB4_6;
$L__BB4_5:
	mad.lo.s32 	%r12, %r4, %r1, %r2;
	mul.wide.s32 	%rd5, %r12, 4;
	add.s64 	%rd6, %rd1, %rd5;
	ld.global.f32 	%f9, [%rd6+4];
	ld.global.f32 	%f10, [%rd6+-4];
	sub.f32 	%f11, %f9, %f10;
	mul.f32 	%f32, %f11, 0f3F000000;
$L__BB4_6:
	setp.ne.s32 	%p6, %r1, 0;
	@%p6 bra 	$L__BB4_8;
	add.s32 	%r24, %r4, %r2;
	mul.wide.s32 	%rd19, %r24, 4;
	add.s64 	%rd20, %rd1, %rd19;
	ld.global.f32 	%f21, [%rd20];
	mul.wide.s32 	%rd21, %r2, 4;
	add.s64 	%rd22, %rd1, %rd21;
	ld.global.f32 	%f22, [%rd22];
	sub.f32 	%f33, %f21, %f22;
	bra.uni 	$L__BB4_11;
$L__BB4_8:
	add.s32 	%r15, %r3, -1;
	setp.ne.s32 	%p7, %r1, %r15;
	@%p7 bra 	$L__BB4_10;
	mul.lo.s32 	%r20, %r4, %r1;
	add.s32 	%r21, %r20, %r2;
	mul.wide.s32 	%rd15, %r21, 4;
	add.s64 	%rd16, %rd1, %rd15;
	ld.global.f32 	%f19, [%rd16];
	sub.s32 	%r22, %r20, %r4;
	add.s32 	%r23, %r22, %r2;
	mul.wide.s32 	%rd17, %r23, 4;
	add.s64 	%rd18, %rd1, %rd17;
	ld.global.f32 	%f20, [%rd18];
	sub.f32 	%f33, %f19, %f20;
	bra.uni 	$L__BB4_11;
$L__BB4_10:
	mad.lo.s32 	%r16, %r4, %r1, %r4;
	add.s32 	%r17, %r16, %r2;
	mul.wide.s32 	%rd11, %r17, 4;
	add.s64 	%rd12, %rd1, %rd11;
	ld.global.f32 	%f16, [%rd12];
	add.s32 	%r18, %r1, -1;
	mad.lo.s32 	%r19, %r18, %r4, %r2;
	mul.wide.s32 	%rd13, %r19, 4;
	add.s64 	%rd14, %rd1, %rd13;
	ld.global.f32 	%f17, [%rd14];
	sub.f32 	%f18, %f16, %f17;
	mul.f32 	%f33, %f18, 0f3F000000;
$L__BB4_11:
	add.f32 	%f23, %f32, 0f00000000;
	add.f32 	%f24, %f33, 0f00000000;
	mul.f32 	%f25, %f24, %f24;
	fma.rn.f32 	%f26, %f23, %f23, %f25;
	sqrt.rn.f32 	%f27, %f26;
	add.f32 	%f28, %f27, 0f3F800000;
	rcp.rn.f32 	%f29, %f28;
	mul.f32 	%f30, %f23, %f29;
	mad.lo.s32 	%r25, %r4, %r1, %r2;
	cvta.to.global.u64 	%rd23, %rd2;
	mul.wide.s32 	%rd24, %r25, 4;
	add.s64 	%rd25, %rd23, %rd24;
	st.global.f32 	[%rd25], %f30;
	mul.f32 	%f31, %f24, %f29;
	cvta.to.global.u64 	%rd26, %rd3;
	add.s64 	%rd27, %rd26, %rd24;
	st.global.f32 	[%rd27], %f31;
$L__BB4_12:
	ret;

}
	// .globl	gradient
.visible .entry gradient(
	.param .u32 gradient_param_0,
	.param .u32 gradient_param_1,
	.param .u64 .ptr .align 1 gradient_param_2,
	.param .u64 .ptr .align 1 gradient_param_3,
	.param .u64 .ptr .align 1 gradient_param_4
)
{
	.reg .pred 	%p<8>;
	.reg .b32 	%r<26>;
	.reg .b32 	%f<28>;
	.reg .b64 	%rd<27>;

	ld.param.u32 	%r3, [gradient_param_0];
	ld.param.u32 	%r4, [gradient_param_1];
	ld.param.u64 	%rd3, [gradient_param_2];
	ld.param.u64 	%rd4, [gradient_param_3];
	ld.param.u64 	%rd5, [gradient_param_4];
	cvta.to.global.u64 	%rd1, %rd5;
	cvta.to.global.u64 	%rd2, %rd4;
	mov.u32 	%r5, %tid.y;
	mov.u32 	%r6, %ctaid.y;
	shl.b32 	%r7, %r6, 4;
	add.s32 	%r1, %r7, %r5;
	mov.u32 	%r8, %tid.x;
	mov.u32 	%r9, %ctaid.x;
	shl.b32 	%r10, %r9, 5;
	add.s32 	%r2, %r10, %r8;
	setp.ge.s32 	%p1, %r1, %r3;
	setp.ge.s32 	%p2, %r2, %r4;
	or.pred  	%p3, %p1, %p2;
	@%p3 bra 	$L__BB5_12;
	setp.ne.s32 	%p4, %r2, 0;
	@%p4 bra 	$L__BB5_3;
	mul.lo.s32 	%r14, %r4, %r1;
	mul.wide.s32 	%rd10, %r14, 4;
	add.s64 	%rd11, %rd2, %rd10;
	ld.global.f32 	%f14, [%rd11+4];
	ld.global.f32 	%f15, [%rd11];
	sub.f32 	%f26, %f14, %f15;
	bra.uni 	$L__BB5_6;
$L__BB5_3:
	add.s32 	%r11, %r4, -1;
	setp.ne.s32 	%p5, %r2, %r11;
	@%p5 bra 	$L__BB5_5;
	mad.lo.s32 	%r13, %r4, %r1, %r2;
	mul.wide.s32 	%rd8, %r13, 4;
	add.s64 	%rd9, %rd2, %rd8;
	ld.global.f32 	%f12, [%rd9];
	ld.global.f32 	%f13, [%rd9+-4];
	sub.f32 	%f26, %f12, %f13;
	bra.uni 	$L__BB5_6;
$L__BB5_5:
	mad.lo.s32 	%r12, %r4, %r1, %r2;
	mul.wide.s32 	%rd6, %r12, 4;
	add.s64 	%rd7, %rd2, %rd6;
	ld.global.f32 	%f9, [%rd7+4];
	ld.global.f32 	%f10, [%rd7+-4];
	sub.f32 	%f11, %f9, %f10;
	mul.f32 	%f26, %f11, 0f3F000000;
$L__BB5_6:
	setp.ne.s32 	%p6, %r1, 0;
	@%p6 bra 	$L__BB5_8;
	add.s32 	%r24, %r4, %r2;
	mul.wide.s32 	%rd20, %r24, 4;
	add.s64 	%rd21, %rd1, %rd20;
	ld.global.f32 	%f21, [%rd21];
	mul.wide.s32 	%rd22, %r2, 4;
	add.s64 	%rd23, %rd1, %rd22;
	ld.global.f32 	%f22, [%rd23];
	sub.f32 	%f27, %f21, %f22;
	bra.uni 	$L__BB5_11;
$L__BB5_8:
	add.s32 	%r15, %r3, -1;
	setp.ne.s32 	%p7, %r1, %r15;
	@%p7 bra 	$L__BB5_10;
	mul.lo.s32 	%r20, %r4, %r1;
	add.s32 	%r21, %r20, %r2;
	mul.wide.s32 	%rd16, %r21, 4;
	add.s64 	%rd17, %rd1, %rd16;
	ld.global.f32 	%f19, [%rd17];
	sub.s32 	%r22, %r20, %r4;
	add.s32 	%r23, %r22, %r2;
	mul.wide.s32 	%rd18, %r23, 4;
	add.s64 	%rd19, %rd1, %rd18;
	ld.global.f32 	%f20, [%rd19];
	sub.f32 	%f27, %f19, %f20;
	bra.uni 	$L__BB5_11;
$L__BB5_10:
	mad.lo.s32 	%r16, %r4, %r1, %r4;
	add.s32 	%r17, %r16, %r2;
	mul.wide.s32 	%rd12, %r17, 4;
	add.s64 	%rd13, %rd1, %rd12;
	ld.global.f32 	%f16, [%rd13];
	add.s32 	%r18, %r1, -1;
	mad.lo.s32 	%r19, %r18, %r4, %r2;
	mul.wide.s32 	%rd14, %r19, 4;
	add.s64 	%rd15, %rd1, %rd14;
	ld.global.f32 	%f17, [%rd15];
	sub.f32 	%f18, %f16, %f17;
	mul.f32 	%f27, %f18, 0f3F000000;
$L__BB5_11:
	add.f32 	%f23, %f27, 0f00000000;
	add.f32 	%f24, %f26, 0f00000000;
	add.f32 	%f25, %f24, %f23;
	mad.lo.s32 	%r25, %r4, %r1, %r2;
	cvta.to.global.u64 	%rd24, %rd3;
	mul.wide.s32 	%rd25, %r25, 4;
	add.s64 	%rd26, %rd24, %rd25;
	st.global.f32 	[%rd26], %f25;
$L__BB5_12:
	ret;

}


// ===== COMPILED SASS (sm_100) =====

	.target	sm_100

	.elftype	@"ET_EXEC"


//--------------------- .note.nv.tkinfo           --------------------------
	.section	.note.nv.tkinfo,"",@"SHT_NOTE"
	.sectionflags	@"SHF_NOTE_NV_TKINFO"
	.tkinfo
        /*0018*/ 	.word	0x00000002
        /*0030*/ 	.string	""
        /*0030*/ 	.string	"ptxas"
        /*0030*/ 	.string	"Cuda compilation tools, release 13.0, V13.0.88"
        /*0030*/ 	.string	"Build cuda_13.0.r13.0/compiler.36424714_0"
        /*0030*/ 	.string	"-arch sm_100 -m 64 "



//--------------------- .note.nv.cuinfo           --------------------------
	.section	.note.nv.cuinfo,"",@"SHT_NOTE"
	.sectionflags	@"SHF_NOTE_NV_CUINFO"
        /*0018*/ 	.short	0x0002
        /*001a*/ 	.short	0x0064
        /*001c*/ 	.short	0x0082
	.zero		2


//--------------------- .nv.info                  --------------------------
	.section	.nv.info,"",@"SHT_CUDA_INFO"
	.align	4


	//----- nvinfo : EIATTR_REGCOUNT
	.align		4
        /*0000*/ 	.byte	0x04, 0x2f
        /*0002*/ 	.short	(.L_1 - .L_0)
	.align		4
.L_0:
        /*0004*/ 	.word	index@(convolveVertically)
        /*0008*/ 	.word	0x00000011


	//----- nvinfo : EIATTR_FRAME_SIZE
	.align		4
.L_1:
        /*000c*/ 	.byte	0x04, 0x11
        /*000e*/ 	.short	(.L_3 - .L_2)
	.align		4
.L_2:
        /*0010*/ 	.word	index@(convolveVertically)
        /*0014*/ 	.word	0x00000000


	//----- nvinfo : EIATTR_REGCOUNT
	.align		4
.L_3:
        /*0018*/ 	.byte	0x04, 0x2f
        /*001a*/ 	.short	(.L_5 - .L_4)
	.align		4
.L_4:
        /*001c*/ 	.word	index@(convolveHorizontally)
        /*0020*/ 	.word	0x00000010


	//----- nvinfo : EIATTR_FRAME_SIZE
	.align		4
.L_5:
        /*0024*/ 	.byte	0x04, 0x11
        /*0026*/ 	.short	(.L_7 - .L_6)
	.align		4
.L_6:
        /*0028*/ 	.word	index@(convolveHorizontally)
        /*002c*/ 	.word	0x00000000


	//----- nvinfo : EIATTR_REGCOUNT
	.align		4
.L_7:
        /*0030*/ 	.byte	0x04, 0x2f
        /*0032*/ 	.short	(.L_9 - .L_8)
	.align		4
.L_8:
        /*0034*/ 	.word	index@(normalize)
        /*0038*/ 	.word	0x00000012


	//----- nvinfo : EIATTR_FRAME_SIZE
	.align		4
.L_9:
        /*003c*/ 	.byte	0x04, 0x11
        /*003e*/ 	.short	(.L_11 - .L_10)
	.align		4
.L_10:
        /*0040*/ 	.word	index@($__internal_3_$__cuda_sm20_sqrt_rn_f32_slowpath)
        /*0044*/ 	.word	0x00000000


	//----- nvinfo : EIATTR_FRAME_SIZE
	.align		4
.L_11:
        /*0048*/ 	.byte	0x04, 0x11
        /*004a*/ 	.short	(.L_13 - .L_12)
	.align		4
.L_12:
        /*004c*/ 	.word	index@($__internal_2_$__cuda_sm20_rcp_rn_f32_slowpath)
        /*0050*/ 	.word	0x00000000


	//----- nvinfo : EIATTR_FRAME_SIZE
	.align		4
.L_13:
        /*0054*/ 	.byte	0x04, 0x11
        /*0056*/ 	.short	(.L_15 - .L_14)
	.align		4
.L_14:
        /*0058*/ 	.word	index@(normalize)
        /*005c*/ 	.word	0x00000000


	//----- nvinfo : EIATTR_REGCOUNT
	.align		4
.L_15:
        /*0060*/ 	.byte	0x04, 0x2f
        /*0062*/ 	.short	(.L_17 - .L_16)
	.align		4
.L_16:
        /*0064*/ 	.word	index@(zeroMem)
        /*0068*/ 	.word	0x00000008


	//----- nvinfo : EIATTR_FRAME_SIZE
	.align		4
.L_17:
        /*006c*/ 	.byte	0x04, 0x11
        /*006e*/ 	.short	(.L_19 - .L_18)
	.align		4
.L_18:
        /*0070*/ 	.word	index@(zeroMem)
        /*0074*/ 	.word	0x00000000


	//----- nvinfo : EIATTR_REGCOUNT
	.align		4
.L_19:
        /*0078*/ 	.byte	0x04, 0x2f
        /*007a*/ 	.short	(.L_21 - .L_20)
	.align		4
.L_20:
        /*007c*/ 	.word	index@(normalized_gradient)
        /*0080*/ 	.word	0x00000012


	//----- nvinfo : EIATTR_FRAME_SIZE
	.align		4
.L_21:
        /*0084*/ 	.byte	0x04, 0x11
        /*0086*/ 	.short	(.L_23 - .L_22)
	.align		4
.L_22:
        /*0088*/ 	.word	index@($__internal_1_$__cuda_sm20_sqrt_rn_f32_slowpath)
        /*008c*/ 	.word	0x00000000


	//----- nvinfo : EIATTR_FRAME_SIZE
	.align		4
.L_23:
        /*0090*/ 	.byte	0x04, 0x11
        /*0092*/ 	.short	(.L_25 - .L_24)
	.align		4
.L_24:
        /*0094*/ 	.word	index@($__internal_0_$__cuda_sm20_rcp_rn_f32_slowpath)
        /*0098*/ 	.word	0x00000000


	//----- nvinfo : EIATTR_FRAME_SIZE
	.align		4
.L_25:
        /*009c*/ 	.byte	0x04, 0x11
        /*009e*/ 	.short	(.L_27 - .L_26)
	.align		4
.L_26:
        /*00a0*/ 	.word	index@(normalized_gradient)
        /*00a4*/ 	.word	0x00000000


	//----- nvinfo : EIATTR_REGCOUNT
	.align		4
.L_27:
        /*00a8*/ 	.byte	0x04, 0x2f
        /*00aa*/ 	.short	(.L_29 - .L_28)
	.align		4
.L_28:
        /*00ac*/ 	.word	index@(gradient)
        /*00b0*/ 	.word	0x00000014


	//----- nvinfo : EIATTR_FRAME_SIZE
	.align		4
.L_29:
        /*00b4*/ 	.byte	0x04, 0x11
        /*00b6*/ 	.short	(.L_31 - .L_30)
	.align		4
.L_30:
        /*00b8*/ 	.word	index@(gradient)
        /*00bc*/ 	.word	0x00000000


	//----- nvinfo : EIATTR_MIN_STACK_SIZE
	.align		4
.L_31:
        /*00c0*/ 	.byte	0x04, 0x12
        /*00c2*/ 	.short	(.L_33 - .L_32)
	.align		4
.L_32:
        /*00c4*/ 	.word	index@(gradient)
        /*00c8*/ 	.word	0x00000000


	//----- nvinfo : EIATTR_MIN_STACK_SIZE
	.align		4
.L_33:
        /*00cc*/ 	.byte	0x04, 0x12
        /*00ce*/ 	.short	(.L_35 - .L_34)
	.align		4
.L_34:
        /*00d0*/ 	.word	index@(normalized_gradient)
        /*00d4*/ 	.word	0x00000000


	//----- nvinfo : EIATTR_MIN_STACK_SIZE
	.align		4
.L_35:
        /*00d8*/ 	.byte	0x04, 0x12
        /*00da*/ 	.short	(.L_37 - .L_36)
	.align		4
.L_36:
        /*00dc*/ 	.word	index@(zeroMem)
        /*00e0*/ 	.word	0x00000000


	//----- nvinfo : EIATTR_MIN_STACK_SIZE
	.align		4
.L_37:
        /*00e4*/ 	.byte	0x04, 0x12
        /*00e6*/ 	.short	(.L_39 - .L_38)
	.align		4
.L_38:
        /*00e8*/ 	.word	index@(normalize)
        /*00ec*/ 	.word	0x00000000


	//----- nvinfo : EIATTR_MIN_STACK_SIZE
	.align		4
.L_39:
        /*00f0*/ 	.byte	0x04, 0x12
        /*00f2*/ 	.short	(.L_41 - .L_40)
	.align		4
.L_40:
        /*00f4*/ 	.word	index@(convolveHorizontally)
        /*00f8*/ 	.word	0x00000000


	//----- nvinfo : EIATTR_MIN_STACK_SIZE
	.align		4
.L_41:
        /*00fc*/ 	.byte	0x04, 0x12
        /*00fe*/ 	.short	(.L_43 - .L_42)
	.align		4
.L_42:
        /*0100*/ 	.word	index@(convolveVertically)
        /*0104*/ 	.word	0x00000000
.L_43:


//--------------------- .nv.compat                --------------------------
	.section	.nv.compat,"",@"SHT_CUDA_COMPAT_INFO"
	.align	4
        /*0000*/ 	.byte	0x02, 0x09, 0x00, 0x00, 0x02, 0x02, 0x01, 0x00, 0x02, 0x05, 0x05, 0x00, 0x03, 0x07, 0x01, 0x01
        /*0010*/ 	.byte	0x02, 0x03, 0x00, 0x00, 0x02, 0x06, 0x01, 0x00, 0x04, 0x0b, 0x08, 0x00, 0x01, 0x00, 0x00, 0x00
        /*0020*/ 	.byte	0x00, 0x00, 0x00, 0x00


//--------------------- .nv.info.gradient         --------------------------
	.section	.nv.info.gradient,"",@"SHT_CUDA_INFO"
	.sectionflags	@""
	.align	4


	//----- nvinfo : EIATTR_CUDA_API_VERSION
	.align		4
        /*0000*/ 	.byte	0x04, 0x37
        /*0002*/ 	.short	(.L_45 - .L_44)
.L_44:
        /*0004*/ 	.word	0x00000082


	//----- nvinfo : EIATTR_KPARAM_INFO
	.align		4
.L_45:
        /*0008*/ 	.byte	0x04, 0x17
        /*000a*/ 	.short	(.L_47 - .L_46)
.L_46:
        /*000c*/ 	.word	0x00000000
        /*0010*/ 	.short	0x0004
        /*0012*/ 	.short	0x0018
        /*0014*/ 	.byte	0x00, 0xf5, 0x21, 0x00


	//----- nvinfo : EIATTR_KPARAM_INFO
	.align		4
.L_47:
        /*0018*/ 	.byte	0x04, 0x17
        /*001a*/ 	.short	(.L_49 - .L_48)
.L_48:
        /*001c*/ 	.word	0x00000000
        /*0020*/ 	.short	0x0003
        /*0022*/ 	.short	0x0010
        /*0024*/ 	.byte	0x00, 0xf5, 0x21, 0x00


	//----- nvinfo : EIATTR_KPARAM_INFO
	.align		4
.L_49:
        /*0028*/ 	.byte	0x04, 0x17
        /*002a*/ 	.short	(.L_51 - .L_50)
.L_50:
        /*002c*/ 	.word	0x00000000
        /*0030*/ 	.short	0x0002
        /*0032*/ 	.short	0x0008
        /*0034*/ 	.byte	0x00, 0xf5, 0x21, 0x00


	//----- nvinfo : EIATTR_KPARAM_INFO
	.align		4
.L_51:
        /*0038*/ 	.byte	0x04, 0x17
        /*003a*/ 	.short	(.L_53 - .L_52)
.L_52:
        /*003c*/ 	.word	0x00000000
        /*0040*/ 	.short	0x0001
        /*0042*/ 	.short	0x0004
        /*0044*/ 	.byte	0x00, 0xf0, 0x11, 0x00


	//----- nvinfo : EIATTR_KPARAM_INFO
	.align		4
.L_53:
        /*0048*/ 	.byte	0x04, 0x17
        /*004a*/ 	.short	(.L_55 - .L_54)
.L_54:
        /*004c*/ 	.word	0x00000000
        /*0050*/ 	.short	0x0000
        /*0052*/ 	.short	0x0000
        /*0054*/ 	.byte	0x00, 0xf0, 0x11, 0x00


	//----- nvinfo : EIATTR_SPARSE_MMA_MASK
	.align		4
.L_55:
        /*0058*/ 	.byte	0x03, 0x50
        /*005a*/ 	.short	0x0000


	//----- nvinfo : EIATTR_MAXREG_COUNT
	.align		4
        /*005c*/ 	.byte	0x03, 0x1b
        /*005e*/ 	.short	0x00ff


	//----- nvinfo : EIATTR_MERCURY_ISA_VERSION
	.align		4
        /*0060*/ 	.byte	0x03, 0x5f
        /*0062*/ 	.short	0x0101


	//----- nvinfo : EIATTR_VRC_CTA_INIT_COUNT
	.align		4
        /*0064*/ 	.byte	0x02, 0x4a
	.zero		1
	.zero		1


	//----- nvinfo : EIATTR_EXIT_INSTR_OFFSETS
	.align		4
        /*0068*/ 	.byte	0x04, 0x1c
        /*006a*/ 	.short	(.L_57 - .L_56)


	//   ....[0]....
.L_56:
        /*006c*/ 	.word	0x000000a0


	//   ....[1]....
        /*0070*/ 	.word	0x000004a0


	//----- nvinfo : EIATTR_CRS_STACK_SIZE
	.align		4
.L_57:
        /*0074*/ 	.byte	0x04, 0x1e
        /*0076*/ 	.short	(.L_59 - .L_58)
.L_58:
        /*0078*/ 	.word	0x00000000


	//----- nvinfo : EIATTR_CBANK_PARAM_SIZE
	.align		4
.L_59:
        /*007c*/ 	.byte	0x03, 0x19
        /*007e*/ 	.short	0x0020


	//----- nvinfo : EIATTR_PARAM_CBANK
	.align		4
        /*0080*/ 	.byte	0x04, 0x0a
        /*0082*/ 	.short	(.L_61 - .L_60)
	.align		4
.L_60:
        /*0084*/ 	.word	index@(.nv.constant0.gradient)
        /*0088*/ 	.short	0x0380
        /*008a*/ 	.short	0x0020


	//----- nvinfo : EIATTR_SW_WAR
	.align		4
.L_61:
        /*008c*/ 	.byte	0x04, 0x36
        /*008e*/ 	.short	(.L_63 - .L_62)
.L_62:
        /*0090*/ 	.word	0x00000008
.L_63:


//--------------------- .nv.info.normalized_gradient --------------------------
	.section	.nv.info.normalized_gradient,"",@"SHT_CUDA_INFO"
	.sectionflags	@""
	.align	4


	//----- nvinfo : EIATTR_CUDA_API_VERSION
	.align		4
        /*0000*/ 	.byte	0x04, 0x37
        /*0002*/ 	.short	(.L_65 - .L_64)
.L_64:
        /*0004*/ 	.word	0x00000082


	//----- nvinfo : EIATTR_KPARAM_INFO
	.align		4
.L_65:
        /*0008*/ 	.byte	0x04, 0x17
        /*000a*/ 	.short	(.L_67 - .L_66)
.L_66:
        /*000c*/ 	.word	0x00000000
        /*0010*/ 	.short	0x0004
        /*0012*/ 	.short	0x0018
        /*0014*/ 	.byte	0x00, 0xf5, 0x21, 0x00


	//----- nvinfo : EIATTR_KPARAM_INFO
	.align		4
.L_67:
        /*0018*/ 	.byte	0x04, 0x17
        /*001a*/ 	.short	(.L_69 - .L_68)
.L_68:
        /*001c*/ 	.word	0x00000000
        /*0020*/ 	.short	0x0003
        /*0022*/ 	.short	0x0010
        /*0024*/ 	.byte	0x00, 0xf5, 0x21, 0x00


	//----- nvinfo : EIATTR_KPARAM_INFO
	.align		4
.L_69:
        /*0028*/ 	.byte	0x04, 0x17
        /*002a*/ 	.short	(.L_71 - .L_70)
.L_70:
        /*002c*/ 	.word	0x00000000
        /*0030*/ 	.short	0x0002
        /*0032*/ 	.short	0x0008
        /*0034*/ 	.byte	0x00, 0xf5, 0x21, 0x00


	//----- nvinfo : EIATTR_KPARAM_INFO
	.align		4
.L_71:
        /*0038*/ 	.byte	0x04, 0x17
        /*003a*/ 	.short	(.L_73 - .L_72)
.L_72:
        /*003c*/ 	.word	0x00000000
        /*0040*/ 	.short	0x0001
        /*0042*/ 	.short	0x0004
        /*0044*/ 	.byte	0x00, 0xf0, 0x11, 0x00


	//----- nvinfo : EIATTR_KPARAM_INFO
	.align		4
.L_73:
        /*0048*/ 	.byte	0x04, 0x17
        /*004a*/ 	.short	(.L_75 - .L_74)
.L_74:
        /*004c*/ 	.word	0x00000000
        /*0050*/ 	.short	0x0000
        /*0052*/ 	.short	0x0000
        /*0054*/ 	.byte	0x00, 0xf0, 0x11, 0x00


	//----- nvinfo : EIATTR_SPARSE_MMA_MASK
	.align		4
.L_75:
        /*0058*/ 	.byte	0x03, 0x50
        /*005a*/ 	.short	0x0000


	//----- nvinfo : EIATTR_MAXREG_COUNT
	.align		4
        /*005c*/ 	.byte	0x03, 0x1b
        /*005e*/ 	.short	0x00ff


	//----- nvinfo : EIATTR_MERCURY_ISA_VERSION
	.align		4
        /*0060*/ 	.byte	0x03, 0x5f
        /*0062*/ 	.short	0x0101


	//----- nvinfo : EIATTR_VRC_CTA_INIT_COUNT
	.align		4
        /*0064*/ 	.byte	0x02, 0x4a
	.zero		1
	.zero		1


	//----- nvinfo : EIATTR_EXIT_INSTR_OFFSETS
	.align		4
        /*0068*/ 	.byte	0x04, 0x1c
        /*006a*/ 	.short	(.L_77 - .L_76)


	//   ....[0]....
.L_76:
        /*006c*/ 	.word	0x000000a0


	//   ....[1]....
        /*0070*/ 	.word	0x00000740


	//----- nvinfo : EIATTR_CRS_STACK_SIZE
	.align		4
.L_77:
        /*0074*/ 	.byte	0x04, 0x1e
        /*0076*/ 	.short	(.L_79 - .L_78)
.L_78:
        /*0078*/ 	.word	0x00000000


	//----- nvinfo : EIATTR_CBANK_PARAM_SIZE
	.align		4
.L_79:
        /*007c*/ 	.byte	0x03, 0x19
        /*007e*/ 	.short	0x0020


	//----- nvinfo : EIATTR_PARAM_CBANK
	.align		4
        /*0080*/ 	.byte	0x04, 0x0a
        /*0082*/ 	.short	(.L_81 - .L_80)
	.align		4
.L_80:
        /*0084*/ 	.word	index@(.nv.constant0.normalized_gradient)
        /*0088*/ 	.short	0x0380
        /*008a*/ 	.short	0x0020


	//----- nvinfo : EIATTR_SW_WAR
	.align		4
.L_81:
        /*008c*/ 	.byte	0x04, 0x36
        /*008e*/ 	.short	(.L_83 - .L_82)
.L_82:
        /*0090*/ 	.word	0x00000008
.L_83:


//--------------------- .nv.info.zeroMem          --------------------------
	.section	.nv.info.zeroMem,"",@"SHT_CUDA_INFO"
	.sectionflags	@""
	.align	4


	//----- nvinfo : EIATTR_CUDA_API_VERSION
	.align		4
        /*0000*/ 	.byte	0x04, 0x37
        /*0002*/ 	.short	(.L_85 - .L_84)
.L_84:
        /*0004*/ 	.word	0x00000082


	//----- nvinfo : EIATTR_KPARAM_INFO
	.align		4
.L_85:
        /*0008*/ 	.byte	0x04, 0x17
        /*000a*/ 	.short	(.L_87 - .L_86)
.L_86:
        /*000c*/ 	.word	0x00000000
        /*0010*/ 	.short	0x0002
        /*0012*/ 	.short	0x0008
        /*0014*/ 	.byte	0x00, 0xf5, 0x21, 0x00


	//----- nvinfo : EIATTR_KPARAM_INFO
	.align		4
.L_87:
        /*0018*/ 	.byte	0x04, 0x17
        /*001a*/ 	.short	(.L_89 - .L_88)
.L_88:
        /*001c*/ 	.word	0x00000000
        /*0020*/ 	.short	0x0001
        /*0022*/ 	.short	0x0004
        /*0024*/ 	.byte	0x00, 0xf0, 0x11, 0x00


	//----- nvinfo : EIATTR_KPARAM_INFO
	.align		4
.L_89:
        /*0028*/ 	.byte	0x04, 0x17
        /*002a*/ 	.short	(.L_91 - .L_90)
.L_90:
        /*002c*/ 	.word	0x00000000
        /*0030*/ 	.short	0x0000
        /*0032*/ 	.short	0x0000
        /*0034*/ 	.byte	0x00, 0xf0, 0x11, 0x00


	//----- nvinfo : EIATTR_SPARSE_MMA_MASK
	.align		4
.L_91:
        /*0038*/ 	.byte	0x03, 0x50
        /*003a*/ 	.short	0x0000


	//----- nvinfo : EIATTR_MAXREG_COUNT
	.align		4
        /*003c*/ 	.byte	0x03, 0x1b
        /*003e*/ 	.short	0x00ff


	//----- nvinfo : EIATTR_MERCURY_ISA_VERSION
	.align		4
        /*0040*/ 	.byte	0x03, 0x5f
        /*0042*/ 	.short	0x0101


	//----- nvinfo : EIATTR_VRC_CTA_INIT_COUNT
	.align		4
        /*0044*/ 	.byte	0x02, 0x4a
	.zero		1
	.zero		1


	//----- nvinfo : EIATTR_EXIT_INSTR_OFFSETS
	.align		4
        /*0048*/ 	.byte	0x04, 0x1c
        /*004a*/ 	.short	(.L_93 - .L_92)


	//   ....[0]....
.L_92:
        /*004c*/ 	.word	0x000000a0


	//   ....[1]....
        /*0050*/ 	.word	0x00000100


	//----- nvinfo : EIATTR_CBANK_PARAM_SIZE
	.align		4
.L_93:
        /*0054*/ 	.byte	0x03, 0x19
        /*0056*/ 	.short	0x0010


	//----- nvinfo : EIATTR_PARAM_CBANK
	.align		4
        /*0058*/ 	.byte	0x04, 0x0a
        /*005a*/ 	.short	(.L_95 - .L_94)
	.align		4
.L_94:
        /*005c*/ 	.word	index@(.nv.constant0.zeroMem)
        /*0060*/ 	.short	0x0380
        /*0062*/ 	.short	0x0010


	//----- nvinfo : EIATTR_SW_WAR
	.align		4
.L_95:
        /*0064*/ 	.byte	0x04, 0x36
        /*0066*/ 	.short	(.L_97 - .L_96)
.L_96:
        /*0068*/ 	.word	0x00000008
.L_97:


//--------------------- .nv.info.normalize        --------------------------
	.section	.nv.info.normalize,"",@"SHT_CUDA_INFO"
	.sectionflags	@""
	.align	4


	//----- nvinfo : EIATTR_CUDA_API_VERSION
	.align		4
        /*0000*/ 	.byte	0x04, 0x37
        /*0002*/ 	.short	(.L_99 - .L_98)
.L_98:
        /*0004*/ 	.word	0x00000082


	//----- nvinfo : EIATTR_KPARAM_INFO
	.align		4
.L_99:
        /*0008*/ 	.byte	0x04, 0x17
        /*000a*/ 	.short	(.L_101 - .L_100)
.L_100:
        /*000c*/ 	.word	0x00000000
        /*0010*/ 	.short	0x0003
        /*0012*/ 	.short	0x0010
        /*0014*/ 	.byte	0x00, 0xf5, 0x21, 0x00


	//----- nvinfo : EIATTR_KPARAM_INFO
	.align		4
.L_101:
        /*0018*/ 	.byte	0x04, 0x17
        /*001a*/ 	.short	(.L_103 - .L_102)
.L_102:
        /*001c*/ 	.word	0x00000000
        /*0020*/ 	.short	0x0002
        /*0022*/ 	.short	0x0008
        /*0024*/ 	.byte	0x00, 0xf5, 0x21, 0x00


	//----- nvinfo : EIATTR_KPARAM_INFO
	.align		4
.L_103:
        /*0028*/ 	.byte	0x04, 0x17
        /*002a*/ 	.short	(.L_105 - .L_104)
.L_104:
        /*002c*/ 	.word	0x00000000
        /*0030*/ 	.short	0x0001
        /*0032*/ 	.short	0x0004
        /*0034*/ 	.byte	0x00, 0xf0, 0x11, 0x00


	//----- nvinfo : EIATTR_KPARAM_INFO
	.align		4
.L_105:
        /*0038*/ 	.byte	0x04, 0x17
        /*003a*/ 	.short	(.L_107 - .L_106)
.L_106:
        /*003c*/ 	.word	0x00000000
        /*0040*/ 	.short	0x0000
        /*0042*/ 	.short	0x0000
        /*0044*/ 	.byte	0x00, 0xf0, 0x11, 0x00


	//----- nvinfo : EIATTR_SPARSE_MMA_MASK
	.align		4
.L_107:
        /*0048*/ 	.byte	0x03, 0x50
        /*004a*/ 	.short	0x0000


	//----- nvinfo : EIATTR_MAXREG_COUNT
	.align		4
        /*004c*/ 	.byte	0x03, 0x1b
        /*004e*/ 	.short	0x00ff


	//----- nvinfo : EIATTR_MERCURY_ISA_VERSION
	.align		4
        /*0050*/ 	.byte	0x03, 0x5f
        /*0052*/ 	.short	0x0101


	//----- nvinfo : EIATTR_VRC_CTA_INIT_COUNT
	.align		4
        /*0054*/ 	.byte	0x02, 0x4a
	.zero		1
	.zero		1


	//----- nvinfo : EIATTR_EXIT_INSTR_OFFSETS
	.align		4
        /*0058*/ 	.byte	0x04, 0x1c
        /*005a*/ 	.short	(.L_109 - .L_108)


	//   ....[0]....
.L_108:
        /*005c*/ 	.word	0x000000a0


	//   ....[1]....
        /*0060*/ 	.word	0x00000360


	//----- nvinfo : EIATTR_CRS_STACK_SIZE
	.align		4
.L_109:
        /*0064*/ 	.byte	0x04, 0x1e
        /*0066*/ 	.short	(.L_111 - .L_110)
.L_110:
        /*0068*/ 	.word	0x00000000


	//----- nvinfo : EIATTR_CBANK_PARAM_SIZE
	.align		4
.L_111:
        /*006c*/ 	.byte	0x03, 0x19
        /*006e*/ 	.short	0x0018


	//----- nvinfo : EIATTR_PARAM_CBANK
	.align		4
        /*0070*/ 	.byte	0x04, 0x0a
        /*0072*/ 	.short	(.L_113 - .L_112)
	.align		4
.L_112:
        /*0074*/ 	.word	index@(.nv.constant0.normalize)
        /*0078*/ 	.short	0x0380
        /*007a*/ 	.short	0x0018


	//----- nvinfo : EIATTR_SW_WAR
	.align		4
.L_113:
        /*007c*/ 	.byte	0x04, 0x36
        /*007e*/ 	.short	(.L_115 - .L_114)
.L_114:
        /*0080*/ 	.word	0x00000008
.L_115:


//--------------------- .nv.info.convolveHorizontally --------------------------
	.section	.nv.info.convolveHorizontally,"",@"SHT_CUDA_INFO"
	.sectionflags	@""
	.align	4


	//----- nvinfo : EIATTR_CUDA_API_VERSION
	.align		4
        /*0000*/ 	.byte	0x04, 0x37
        /*0002*/ 	.short	(.L_117 - .L_116)
.L_116:
        /*0004*/ 	.word	0x00000082


	//----- nvinfo : EIATTR_KPARAM_INFO
	.align		4
.L_117:
        /*0008*/ 	.byte	0x04, 0x17
        /*000a*/ 	.short	(.L_119 - .L_118)
.L_118:
        /*000c*/ 	.word	0x00000000
        /*0010*/ 	.short	0x0003
        /*0012*/ 	.short	0x0010
        /*0014*/ 	.byte	0x00, 0xf5, 0x21, 0x00


	//----- nvinfo : EIATTR_KPARAM_INFO
	.align		4
.L_119:
        /*0018*/ 	.byte	0x04, 0x17
        /*001a*/ 	.short	(.L_121 - .L_120)
.L_120:
        /*001c*/ 	.word	0x00000000
        /*0020*/ 	.short	0x0002
        /*0022*/ 	.short	0x0008
        /*0024*/ 	.byte	0x00, 0xf5, 0x21, 0x00


	//----- nvinfo : EIATTR_KPARAM_INFO
	.align		4
.L_121:
        /*0028*/ 	.byte	0x04, 0x17
        /*002a*/ 	.short	(.L_123 - .L_122)
.L_122:
        /*002c*/ 	.word	0x00000000
        /*0030*/ 	.short	0x0001
        /*0032*/ 	.short	0x0004
        /*0034*/ 	.byte	0x00, 0xf0, 0x11, 0x00


	//----- nvinfo : EIATTR_KPARAM_INFO
	.align		4
.L_123:
        /*0038*/ 	.byte	0x04, 0x17
        /*003a*/ 	.short	(.L_125 - .L_124)
.L_124:
        /*003c*/ 	.word	0x00000000
        /*0040*/ 	.short	0x0000
        /*0042*/ 	.short	0x0000
        /*0044*/ 	.byte	0x00, 0xf0, 0x11, 0x00


	//----- nvinfo : EIATTR_SPARSE_MMA_MASK
	.align		4
.L_125:
        /*0048*/ 	.byte	0x03, 0x50
        /*004a*/ 	.short	0x0000


	//----- nvinfo : EIATTR_MAXREG_COUNT
	.align		4
        /*004c*/ 	.byte	0x03, 0x1b
        /*004e*/ 	.short	0x00ff


	//----- nvinfo : EIATTR_MERCURY_ISA_VERSION
	.align		4
        /*0050*/ 	.byte	0x03, 0x5f
        /*0052*/ 	.short	0x0101


	//----- nvinfo : EIATTR_VRC_CTA_INIT_COUNT
	.align		4
        /*0054*/ 	.byte	0x02, 0x4a
	.zero		1
	.zero		1


	//----- nvinfo : EIATTR_EXIT_INSTR_OFFSETS
	.align		4
        /*0058*/ 	.byte	0x04, 0x1c
        /*005a*/ 	.short	(.L_127 - .L_126)


	//   ....[0]....
.L_126:
        /*005c*/ 	.word	0x000000a0


	//   ....[1]....
        /*0060*/ 	.word	0x000002f0


	//----- nvinfo : EIATTR_CRS_STACK_SIZE
	.align		4
.L_127:
        /*0064*/ 	.byte	0x04, 0x1e
        /*0066*/ 	.short	(.L_129 - .L_128)
.L_128:
        /*0068*/ 	.word	0x00000000


	//----- nvinfo : EIATTR_CBANK_PARAM_SIZE
	.align		4
.L_129:
        /*006c*/ 	.byte	0x03, 0x19
        /*006e*/ 	.short	0x0018


	//----- nvinfo : EIATTR_PARAM_CBANK
	.align		4
        /*0070*/ 	.byte	0x04, 0x0a
        /*0072*/ 	.short	(.L_131 - .L_130)
	.align		4
.L_130:
        /*0074*/ 	.word	index@(.nv.constant0.convolveHorizontally)
        /*0078*/ 	.short	0x0380
        /*007a*/ 	.short	0x0018


	//----- nvinfo : EIATTR_SW_WAR
	.align		4
.L_131:
        /*007c*/ 	.byte	0x04, 0x36
        /*007e*/ 	.short	(.L_133 - .L_132)
.L_132:
        /*0080*/ 	.word	0x00000008
.L_133:


//--------------------- .nv.info.convolveVertically --------------------------
	.section	.nv.info.convolveVertically,"",@"SHT_CUDA_INFO"
	.sectionflags	@""
	.align	4


	//----- nvinfo : EIATTR_CUDA_API_VERSION
	.align		4
        /*0000*/ 	.byte	0x04, 0x37
        /*0002*/ 	.short	(.L_135 - .L_134)
.L_134:
        /*0004*/ 	.word	0x00000082


	//----- nvinfo : EIATTR_KPARAM_INFO
	.align		4
.L_135:
        /*0008*/ 	.byte	0x04, 0x17
        /*000a*/ 	.short	(.L_137 - .L_136)
.L_136:
        /*000c*/ 	.word	0x00000000
        /*0010*/ 	.short	0x0003
        /*0012*/ 	.short	0x0010
        /*0014*/ 	.byte	0x00, 0xf5, 0x21, 0x00


	//----- nvinfo : EIATTR_KPARAM_INFO
	.align		4
.L_137:
        /*0018*/ 	.byte	0x04, 0x17
        /*001a*/ 	.short	(.L_139 - .L_138)
.L_138:
        /*001c*/ 	.word	0x00000000
        /*0020*/ 	.short	0x0002
        /*0022*/ 	.short	0x0008
        /*0024*/ 	.byte	0x00, 0xf5, 0x21, 0x00


	//----- nvinfo : EIATTR_KPARAM_INFO
	.align		4
.L_139:
        /*0028*/ 	.byte	0x04, 0x17
        /*002a*/ 	.short	(.L_141 - .L_140)
.L_140:
        /*002c*/ 	.word	0x00000000
        /*0030*/ 	.short	0x0001
        /*0032*/ 	.short	0x0004
        /*0034*/ 	.byte	0x00, 0xf0, 0x11, 0x00


	//----- nvinfo : EIATTR_KPARAM_INFO
	.align		4
.L_141:
        /*0038*/ 	.byte	0x04, 0x17
        /*003a*/ 	.short	(.L_143 - .L_142)
.L_142:
        /*003c*/ 	.word	0x00000000
        /*0040*/ 	.short	0x0000
        /*0042*/ 	.short	0x0000
        /*0044*/ 	.byte	0x00, 0xf0, 0x11, 0x00


	//----- nvinfo : EIATTR_SPARSE_MMA_MASK
	.align		4
.L_143:
        /*0048*/ 	.byte	0x03, 0x50
        /*004a*/ 	.short	0x0000


	//----- nvinfo : EIATTR_MAXREG_COUNT
	.align		4
        /*004c*/ 	.byte	0x03, 0x1b
        /*004e*/ 	.short	0x00ff


	//----- nvinfo : EIATTR_MERCURY_ISA_VERSION
	.align		4
        /*0050*/ 	.byte	0x03, 0x5f
        /*0052*/ 	.short	0x0101


	//----- nvinfo : EIATTR_VRC_CTA_INIT_COUNT
	.align		4
        /*0054*/ 	.byte	0x02, 0x4a
	.zero		1
	.zero		1


	//----- nvinfo : EIATTR_EXIT_INSTR_OFFSETS
	.align		4
        /*0058*/ 	.byte	0x04, 0x1c
        /*005a*/ 	.short	(.L_145 - .L_144)


	//   ....[0]....
.L_144:
        /*005c*/ 	.word	0x000000a0


	//   ....[1]....
        /*0060*/ 	.word	0x00000380


	//----- nvinfo : EIATTR_CRS_STACK_SIZE
	.align		4
.L_145:
        /*0064*/ 	.byte	0x04, 0x1e
        /*0066*/ 	.short	(.L_147 - .L_146)
.L_146:
        /*0068*/ 	.word	0x00000000


	//----- nvinfo : EIATTR_CBANK_PARAM_SIZE
	.align		4
.L_147:
        /*006c*/ 	.byte	0x03, 0x19
        /*006e*/ 	.short	0x0018


	//----- nvinfo : EIATTR_PARAM_CBANK
	.align		4
        /*0070*/ 	.byte	0x04, 0x0a
        /*0072*/ 	.short	(.L_149 - .L_148)
	.align		4
.L_148:
        /*0074*/ 	.word	index@(.nv.constant0.convolveVertically)
        /*0078*/ 	.short	0x0380
        /*007a*/ 	.short	0x0018


	//----- nvinfo : EIATTR_SW_WAR
	.align		4
.L_149:
        /*007c*/ 	.byte	0x04, 0x36
        /*007e*/ 	.short	(.L_151 - .L_150)
.L_150:
        /*0080*/ 	.word	0x00000008
.L_151:


//--------------------- .nv.callgraph             --------------------------
	.section	.nv.callgraph,"",@"SHT_CUDA_CALLGRAPH"
	.align	4
	.sectionentsize	8
	.align		4
        /*0000*/ 	.word	0x00000000
	.align		4
        /*0004*/ 	.word	0xffffffff
	.align		4
        /*0008*/ 	.word	0x00000000
	.align		4
        /*000c*/ 	.word	0xfffffffe
	.align		4
        /*0010*/ 	.word	0x00000000
	.align		4
        /*0014*/ 	.word	0xfffffffd
	.align		4
        /*0018*/ 	.word	0x00000000
	.align		4
        /*001c*/ 	.word	0xfffffffc


//--------------------- .text.gradient            --------------------------
	.section	.text.gradient,"ax",@progbits
	.align	128
        .global         gradient
        .type           gradient,@function
        .size           gradient,(.L_x_50 - gradient)
        .other          gradient,@"STO_CUDA_ENTRY STV_DEFAULT"
gradient:
.text.gradient:
[----:B------:R-:W-:Y:S01]  /*0000*/  LDC R1, c[0x0][0x37c] ;  /* 0x0000df00ff017b82 */ /* 0x000fe20000000800 */
[----:B------:R-:W0:Y:S07]  /*0010*/  S2R R0, SR_TID.X ;  /* 0x0000000000007919 */ /* 0x000e2e0000002100 */
[----:B------:R-:W1:Y:S01]  /*0020*/  LDC.64 R2, c[0x0][0x380] ;  /* 0x0000e000ff027b82 */ /* 0x000e620000000a00 */
[----:B------:R-:W0:Y:S01]  /*0030*/  S2R R7, SR_CTAID.X ;  /* 0x0000000000077919 */ /* 0x000e220000002500 */
[----:B------:R-:W2:Y:S01]  /*0040*/  S2R R4, SR_TID.Y ;  /* 0x0000000000047919 */ /* 0x000ea20000002200 */
[----:B------:R-:W2:Y:S01]  /*0050*/  S2R R5, SR_CTAID.Y ;  /* 0x0000000000057919 */ /* 0x000ea20000002600 */
[----:B0-----:R-:W-:-:S04]  /*0060*/  LEA R0, R7, R0, 0x5 ;  /* 0x0000000007007211 */ /* 0x001fc800078e28ff */
[----:B-1----:R-:W-:Y:S02]  /*0070*/  ISETP.GE.AND P0, PT, R0, R3, PT ;  /* 0x000000030000720c */ /* 0x002fe40003f06270 */
[----:B--2---:R-:W-:-:S04]  /*0080*/  LEA R4, R5, R4, 0x4 ;  /* 0x0000000405047211 */ /* 0x004fc800078e20ff */
[----:B------:R-:W-:-:S13]  /*0090*/  ISETP.GE.OR P0, PT, R4, R2, P0 ;  /* 0x000000020400720c */ /* 0x000fda0000706670 */
[----:B------:R-:W-:Y:S05]  /*00a0*/  @P0 EXIT ;  /* 0x000000000000094d */ /* 0x000fea0003800000 */
[----:B------:R-:W-:Y:S01]  /*00b0*/  ISETP.NE.AND P0, PT, R0, RZ, PT ;  /* 0x000000ff0000720c */ /* 0x000fe20003f05270 */
[----:B------:R-:W0:Y:S01]  /*00c0*/  LDCU.64 UR4, c[0x0][0x358] ;  /* 0x00006b00ff0477ac */ /* 0x000e220008000a00 */
[----:B------:R-:W-:Y:S11]  /*00d0*/  BSSY.RECONVERGENT B0, `(.L_x_0) ;  /* 0x0000014000007945 */ /* 0x000ff60003800200 */
[----:B------:R-:W-:Y:S05]  /*00e0*/  @P0 BRA `(.L_x_1) ;  /* 0x00000000001c0947 */ /* 0x000fea0003800000 */
[----:B------:R-:W1:Y:S01]  /*00f0*/  LDC.64 R6, c[0x0][0x390] ;  /* 0x0000e400ff067b82 */ /* 0x000e620000000a00 */
[----:B------:R-:W-:-:S04]  /*0100*/  IMAD R5, R4, R3, RZ ;  /* 0x0000000304057224 */ /* 0x000fc800078e02ff */
[----:B-1----:R-:W-:-:S05]  /*0110*/  IMAD.WIDE R6, R5, 0x4, R6 ;  /* 0x0000000405067825 */ /* 0x002fca00078e0206 */
[----:B0-----:R-:W2:Y:S04]  /*0120*/  LDG.E R5, desc[UR4][R6.64+0x4] ;  /* 0x0000040406057981 */ /* 0x001ea8000c1e1900 */
[----:B------:R-:W2:Y:S02]  /*0130*/  LDG.E R8, desc[UR4][R6.64] ;  /* 0x0000000406087981 */ /* 0x000ea4000c1e1900 */
[----:B--2---:R-:W-:Y:S01]  /*0140*/  FADD R5, R5, -R8 ;  /* 0x8000000805057221 */ /* 0x004fe20000000000 */
[----:B------:R-:W-:Y:S06]  /*0150*/  BRA `(.L_x_2) ;  /* 0x00000000002c7947 */ /* 0x000fec0003800000 */
.L_x_1:
[----:B------:R-:W1:Y:S01]  /*0160*/  LDC.64 R6, c[0x0][0x390] ;  /* 0x0000e400ff067b82 */ /* 0x000e620000000a00 */
[----:B------:R-:W-:-:S04]  /*0170*/  IADD3 R5, PT, PT, R3, -0x1, RZ ;  /* 0xffffffff03057810 */ /* 0x000fc80007ffe0ff */
[----:B------:R-:W-:Y:S01]  /*0180*/  ISETP.NE.AND P0, PT, R0, R5, PT ;  /* 0x000000050000720c */ /* 0x000fe20003f05270 */
[----:B------:R-:W-:-:S04]  /*0190*/  IMAD R5, R4, R3, R0 ;  /* 0x0000000304057224 */ /* 0x000fc800078e0200 */
[----:B-1----:R-:W-:-:S05]  /*01a0*/  IMAD.WIDE R6, R5, 0x4, R6 ;  /* 0x0000000405067825 */ /* 0x002fca00078e0206 */
[----:B0-----:R-:W2:Y:S04]  /*01b0*/  LDG.E R8, desc[UR4][R6.64+-0x4] ;  /* 0xfffffc0406087981 */ /* 0x001ea8000c1e1900 */
[----:B------:R-:W2:Y:S04]  /*01c0*/  @P0 LDG.E R9, desc[UR4][R6.64+0x4] ;  /* 0x0000040406090981 */ /* 0x000ea8000c1e1900 */
[----:B------:R-:W3:Y:S01]  /*01d0*/  @!P0 LDG.E R5, desc[UR4][R6.64] ;  /* 0x0000000406058981 */ /* 0x000ee2000c1e1900 */
[----:B--2---:R-:W-:Y:S01]  /*01e0*/  @P0 FADD R9, -R8, R9 ;  /* 0x0000000908090221 */ /* 0x004fe20000000100 */
[----:B---3--:R-:W-:-:S03]  /*01f0*/  @!P0 FADD R5, R5, -R8 ;  /* 0x8000000805058221 */ /* 0x008fc60000000000 */
[----:B------:R-:W-:-:S07]  /*0200*/  @P0 FMUL R5, R9, 0.5 ;  /* 0x3f00000009050820 */ /* 0x000fce0000400000 */
.L_x_2:
[----:B------:R-:W-:Y:S05]  /*0210*/  BSYNC.RECONVERGENT B0 ;  /* 0x0000000000007941 */ /* 0x000fea0003800200 */
.L_x_0:
[----:B------:R-:W-:Y:S01]  /*0220*/  ISETP.NE.AND P0, PT, R4, RZ, PT ;  /* 0x000000ff0400720c */ /* 0x000fe20003f05270 */
[----:B------:R-:W-:-:S12]  /*0230*/  BSSY.RECONVERGENT B0, `(.L_x_3) ;  /* 0x000001f000007945 */ /* 0x000fd80003800200 */
[----:B------:R-:W-:Y:S05]  /*0240*/  @P0 BRA `(.L_x_4) ;  /* 0x0000000000200947 */ /* 0x000fea0003800000 */
[----:B------:R-:W0:Y:S01]  /*0250*/  LDC.64 R8, c[0x0][0x398] ;  /* 0x0000e600ff087b82 */ /* 0x000e220000000a00 */
[----:B------:R-:W-:-:S05]  /*0260*/  IADD3 R7, PT, PT, R0, R3, RZ ;  /* 0x0000000300077210 */ /* 0x000fca0007ffe0ff */
[----:B0-----:R-:W-:-:S04]  /*0270*/  IMAD.WIDE R6, R7, 0x4, R8 ;  /* 0x0000000407067825 */ /* 0x001fc800078e0208 */
[----:B------:R-:W-:Y:S02]  /*0280*/  IMAD.WIDE R8, R0, 0x4, R8 ;  /* 0x0000000400087825 */ /* 0x000fe400078e0208 */
[----:B------:R-:W2:Y:S04]  /*0290*/  LDG.E R6, desc[UR4][R6.64] ;  /* 0x0000000406067981 */ /* 0x000ea8000c1e1900 */
[----:B------:R-:W2:Y:S02]  /*02a0*/  LDG.E R9, desc[UR4][R8.64] ;  /* 0x0000000408097981 */ /* 0x000ea4000c1e1900 */
[----:B--2---:R-:W-:Y:S01]  /*02b0*/  FADD R2, R6, -R9 ;  /* 0x8000000906027221 */ /* 0x004fe20000000000 */
[----:B------:R-:W-:Y:S06]  /*02c0*/  BRA `(.L_x_5) ;  /* 0x0000000000547947 */ /* 0x000fec0003800000 */
.L_x_4:
[----:B------:R-:W-:Y:S01]  /*02d0*/  IADD3 R9, PT, PT, R2, -0x1, RZ ;  /* 0xffffffff02097810 */ /* 0x000fe20007ffe0ff */
[----:B------:R-:W0:Y:S03]  /*02e0*/  LDC.64 R6, c[0x0][0x398] ;  /* 0x0000e600ff067b82 */ /* 0x000e260000000a00 */
[----:B------:R-:W-:-:S13]  /*02f0*/  ISETP.NE.AND P0, PT, R4, R9, PT ;  /* 0x000000090400720c */ /* 0x000fda0003f05270 */
[CCC-:B------:R-:W-:Y:S01]  /*0300*/  @!P0 IMAD R9, R4.reuse, R3.reuse, -R3.reuse ;  /* 0x0000000304098224 */ /* 0x1c0fe200078e0a03 */
[C---:B------:R-:W-:Y:S01]  /*0310*/  @P0 IADD3 R2, PT, PT, R4.reuse, -0x1, RZ ;  /* 0xffffffff04020810 */ /* 0x040fe20007ffe0ff */
[CC--:B------:R-:W-:Y:S02]  /*0320*/  @P0 IMAD R13, R4.reuse, R3.reuse, R3 ;  /* 0x00000003040d0224 */ /* 0x0c0fe400078e0203 */
[--C-:B------:R-:W-:Y:S01]  /*0330*/  @!P0 IMAD R17, R4, R3, R0.reuse ;  /* 0x0000000304118224 */ /* 0x100fe200078e0200 */
[----:B------:R-:W-:Y:S01]  /*0340*/  @!P0 IADD3 R11, PT, PT, R0, R9, RZ ;  /* 0x00000009000b8210 */ /* 0x000fe20007ffe0ff */
[----:B------:R-:W-:Y:S01]  /*0350*/  @P0 IMAD R15, R2, R3, R0 ;  /* 0x00000003020f0224 */ /* 0x000fe200078e0200 */
[----:B------:R-:W-:Y:S01]  /*0360*/  @P0 IADD3 R13, PT, PT, R0, R13, RZ ;  /* 0x0000000d000d0210 */ /* 0x000fe20007ffe0ff */
[----:B0-----:R-:W-:-:S04]  /*0370*/  @!P0 IMAD.WIDE R8, R17, 0x4, R6 ;  /* 0x0000000411088825 */ /* 0x001fc800078e0206 */
[--C-:B------:R-:W-:Y:S02]  /*0380*/  @!P0 IMAD.WIDE R10, R11, 0x4, R6.reuse ;  /* 0x000000040b0a8825 */ /* 0x100fe400078e0206 */
[----:B------:R-:W2:Y:S02]  /*0390*/  @!P0 LDG.E R8, desc[UR4][R8.64] ;  /* 0x0000000408088981 */ /* 0x000ea4000c1e1900 */
[--C-:B------:R-:W-:Y:S02]  /*03a0*/  @P0 IMAD.WIDE R12, R13, 0x4, R6.reuse ;  /* 0x000000040d0c0825 */ /* 0x100fe400078e0206 */
[----:B------:R-:W2:Y:S02]  /*03b0*/  @!P0 LDG.E R11, desc[UR4][R10.64] ;  /* 0x000000040a0b8981 */ /* 0x000ea4000c1e1900 */
[----:B------:R-:W-:Y:S02]  /*03c0*/  @P0 IMAD.WIDE R6, R15, 0x4, R6 ;  /* 0x000000040f060825 */ /* 0x000fe400078e0206 */
[----:B------:R-:W3:Y:S04]  /*03d0*/  @P0 LDG.E R12, desc[UR4][R12.64] ;  /* 0x000000040c0c0981 */ /* 0x000ee8000c1e1900 */
[----:B------:R-:W3:Y:S01]  /*03e0*/  @P0 LDG.E R7, desc[UR4][R6.64] ;  /* 0x0000000406070981 */ /* 0x000ee2000c1e1900 */
[----:B--2---:R-:W-:Y:S01]  /*03f0*/  @!P0 FADD R2, R8, -R11 ;  /* 0x8000000b08028221 */ /* 0x004fe20000000000 */
[----:B---3--:R-:W-:-:S04]  /*0400*/  @P0 FADD R14, R12, -R7 ;  /* 0x800000070c0e0221 */ /* 0x008fc80000000000 */
[----:B------:R-:W-:-:S07]  /*0410*/  @P0 FMUL R2, R14, 0.5 ;  /* 0x3f0000000e020820 */ /* 0x000fce0000400000 */
.L_x_5:
[----:B------:R-:W-:Y:S05]  /*0420*/  BSYNC.RECONVERGENT B0 ;  /* 0x0000000000007941 */ /* 0x000fea0003800200 */
.L_x_3:
[----:B------:R-:W0:Y:S01]  /*0430*/  LDC.64 R6, c[0x0][0x388] ;  /* 0x0000e200ff067b82 */ /* 0x000e220000000a00 */
[----:B------:R-:W-:Y:S01]  /*0440*/  FADD R2, RZ, R2 ;  /* 0x00000002ff027221 */ /* 0x000fe20000000000 */
[----:B------:R-:W-:Y:S01]  /*0450*/  FADD R5, RZ, R5 ;  /* 0x00000005ff057221 */ /* 0x000fe20000000000 */
[----:B------:R-:W-:-:S03]  /*0460*/  IMAD R3, R4, R3, R0 ;  /* 0x0000000304037224 */ /* 0x000fc600078e0200 */
[----:B------:R-:W-:Y:S01]  /*0470*/  FADD R5, R2, R5 ;  /* 0x0000000502057221 */ /* 0x000fe20000000000 */
[----:B0-----:R-:W-:-:S05]  /*0480*/  IMAD.WIDE R2, R3, 0x4, R6 ;  /* 0x0000000403027825 */ /* 0x001fca00078e0206 */
[----:B------:R-:W-:Y:S01]  /*0490*/  STG.E desc[UR4][R2.64], R5 ;  /* 0x0000000502007986 */ /* 0x000fe2000c101904 */
[----:B------:R-:W-:Y:S05]  /*04a0*/  EXIT ;  /* 0x000000000000794d */ /* 0x000fea0003800000 */
.L_x_6:
[----:B------:R-:W-:-:S00]  /*04b0*/  BRA `(.L_x_6) ;  /* 0xfffffffc00fc7947 */ /* 0x000fc0000383ffff */
[----:B------:R-:W-:-:S00]  /*04c0*/  NOP ;  /* 0x0000000000007918 */ /* 0x000fc00000000000 */
        /* <DEDUP_REMOVED lines=11> */
.L_x_50:


//--------------------- .text.normalized_gradient --------------------------
	.section	.text.normalized_gradient,"ax",@progbits
	.align	128
        .global         normalized_gradient
        .type           normalized_gradient,@function
        .size           normalized_gradient,(.L_x_47 - normalized_gradient)
        .other          normalized_gradient,@"STO_CUDA_ENTRY STV_DEFAULT"
normalized_gradient:
.text.normalized_gradient:
        /* <DEDUP_REMOVED lines=15> */
[----:B------:R-:W1:Y:S01]  /*00f0*/  LDCU.64 UR6, c[0x0][0x398] ;  /* 0x00007300ff0677ac */ /* 0x000e620008000a00 */
[----:B------:R-:W-:Y:S01]  /*0100*/  IMAD R11, R4, R9, RZ ;  /* 0x00000009040b7224 */ /* 0x000fe200078e02ff */
[----:B-1----:R-:W-:Y:S02]  /*0110*/  MOV R2, UR6 ;  /* 0x0000000600027c02 */ /* 0x002fe40008000f00 */
[----:B------:R-:W-:-:S03]  /*0120*/  MOV R3, UR7 ;  /* 0x0000000700037c02 */ /* 0x000fc60008000f00 */
[----:B------:R-:W-:-:S05]  /*0130*/  IMAD.WIDE R10, R11, 0x4, R2 ;  /* 0x000000040b0a7825 */ /* 0x000fca00078e0202 */
[----:B0-----:R-:W2:Y:S04]  /*0140*/  LDG.E R0, desc[UR4][R10.64+0x4] ;  /* 0x000004040a007981 */ /* 0x001ea8000c1e1900 */
[----:B------:R-:W2:Y:S02]  /*0150*/  LDG.E R5, desc[UR4][R10.64] ;  /* 0x000000040a057981 */ /* 0x000ea4000c1e1900 */
[----:B--2---:R-:W-:Y:S01]  /*0160*/  FADD R0, R0, -R5 ;  /* 0x8000000500007221 */ /* 0x004fe20000000000 */
[----:B------:R-:W-:Y:S06]  /*0170*/  BRA `(.L_x_9) ;  /* 0x0000000000447947 */ /* 0x000fec0003800000 */
.L_x_8:
[----:B------:R-:W1:Y:S01]  /*0180*/  LDCU.64 UR6, c[0x0][0x398] ;  /* 0x00007300ff0677ac */ /* 0x000e620008000a00 */
[----:B------:R-:W-:Y:S02]  /*0190*/  VIADD R3, R9, 0xffffffff ;  /* 0xffffffff09037836 */ /* 0x000fe40000000000 */
[----:B------:R-:W-:-:S03]  /*01a0*/  IMAD R13, R4, R9, R6 ;  /* 0x00000009040d7224 */ /* 0x000fc600078e0206 */
[----:B------:R-:W-:-:S13]  /*01b0*/  ISETP.NE.AND P0, PT, R6, R3, PT ;  /* 0x000000030600720c */ /* 0x000fda0003f05270 */
[----:B-1----:R-:W-:Y:S02]  /*01c0*/  @!P0 MOV R2, UR6 ;  /* 0x0000000600028c02 */ /* 0x002fe40008000f00 */
[----:B------:R-:W-:-:S03]  /*01d0*/  @!P0 MOV R3, UR7 ;  /* 0x0000000700038c02 */ /* 0x000fc60008000f00 */
[----:B------:R-:W-:Y:S01]  /*01e0*/  @!P0 IMAD.WIDE R10, R13, 0x4, R2 ;  /* 0x000000040d0a8825 */ /* 0x000fe200078e0202 */
[----:B------:R-:W-:-:S03]  /*01f0*/  @P0 MOV R2, UR6 ;  /* 0x0000000600020c02 */ /* 0x000fc60008000f00 */
[----:B------:R-:W-:Y:S01]  /*0200*/  @P0 IMAD.U32 R3, RZ, RZ, UR7 ;  /* 0x00000007ff030e24 */ /* 0x000fe2000f8e00ff */
[----:B0-----:R-:W2:Y:S01]  /*0210*/  @!P0 LDG.E R0, desc[UR4][R10.64] ;  /* 0x000000040a008981 */ /* 0x001ea2000c1e1900 */
[----:B------:R-:W-:-:S03]  /*0220*/  @P0 IMAD.WIDE R12, R13, 0x4, R2 ;  /* 0x000000040d0c0825 */ /* 0x000fc600078e0202 */
[----:B------:R-:W2:Y:S04]  /*0230*/  @!P0 LDG.E R5, desc[UR4][R10.64+-0x4] ;  /* 0xfffffc040a058981 */ /* 0x000ea8000c1e1900 */
[----:B------:R-:W3:Y:S04]  /*0240*/  @P0 LDG.E R7, desc[UR4][R12.64+0x4] ;  /* 0x000004040c070981 */ /* 0x000ee8000c1e1900 */
[----:B------:R-:W3:Y:S01]  /*0250*/  @P0 LDG.E R14, desc[UR4][R12.64+-0x4] ;  /* 0xfffffc040c0e0981 */ /* 0x000ee2000c1e1900 */
[----:B--2---:R-:W-:Y:S01]  /*0260*/  @!P0 FADD R0, R0, -R5 ;  /* 0x8000000500008221 */ /* 0x004fe20000000000 */
[----:B---3--:R-:W-:-:S04]  /*0270*/  @P0 FADD R7, -R14, R7 ;  /* 0x000000070e070221 */ /* 0x008fc80000000100 */
[----:B------:R-:W-:-:S07]  /*0280*/  @P0 FMUL R0, R7, 0.5 ;  /* 0x3f00000007000820 */ /* 0x000fce0000400000 */
.L_x_9:
[----:B------:R-:W-:Y:S05]  /*0290*/  BSYNC.RECONVERGENT B0 ;  /* 0x0000000000007941 */ /* 0x000fea0003800200 */
.L_x_7:
[----:B------:R-:W-:Y:S01]  /*02a0*/  ISETP.NE.AND P0, PT, R4, RZ, PT ;  /* 0x000000ff0400720c */ /* 0x000fe20003f05270 */
[----:B------:R-:W-:-:S12]  /*02b0*/  BSSY.RECONVERGENT B0, `(.L_x_10) ;  /* 0x000001d000007945 */ /* 0x000fd80003800200 */
[----:B------:R-:W-:Y:S05]  /*02c0*/  @P0 BRA `(.L_x_11) ;  /* 0x00000000001c0947 */ /* 0x000fea0003800000 */
[C---:B------:R-:W-:Y:S01]  /*02d0*/  IADD3 R5, PT, PT, R6.reuse, R9, RZ ;  /* 0x0000000906057210 */ /* 0x040fe20007ffe0ff */
[----:B------:R-:W-:-:S04]  /*02e0*/  IMAD.WIDE R8, R6, 0x4, R2 ;  /* 0x0000000406087825 */ /* 0x000fc800078e0202 */
[----:B------:R-:W-:Y:S02]  /*02f0*/  IMAD.WIDE R2, R5, 0x4, R2 ;  /* 0x0000000405027825 */ /* 0x000fe400078e0202 */
[----:B------:R-:W2:Y:S04]  /*0300*/  LDG.E R9, desc[UR4][R8.64] ;  /* 0x0000000408097981 */ /* 0x000ea8000c1e1900 */
[----:B------:R-:W2:Y:S02]  /*0310*/  LDG.E R2, desc[UR4][R2.64] ;  /* 0x0000000402027981 */ /* 0x000ea4000c1e1900 */
[----:B--2---:R-:W-:Y:S01]  /*0320*/  FADD R5, R2, -R9 ;  /* 0x8000000902057221 */ /* 0x004fe20000000000 */
[----:B------:R-:W-:Y:S06]  /*0330*/  BRA `(.L_x_12) ;  /* 0x0000000000507947 */ /* 0x000fec0003800000 */
.L_x_11:
[----:B------:R-:W-:-:S04]  /*0340*/  IADD3 R5, PT, PT, R8, -0x1, RZ ;  /* 0xffffffff08057810 */ /* 0x000fc80007ffe0ff */
[----:B------:R-:W-:-:S13]  /*0350*/  ISETP.NE.AND P0, PT, R4, R5, PT ;  /* 0x000000050400720c */ /* 0x000fda0003f05270 */
[CCC-:B------:R-:W-:Y:S01]  /*0360*/  @P0 IMAD R7, R4.reuse, R9.reuse, R9.reuse ;  /* 0x0000000904070224 */ /* 0x1c0fe200078e0209 */
[C---:B------:R-:W-:Y:S01]  /*0370*/  @P0 IADD3 R8, PT, PT, R4.reuse, -0x1, RZ ;  /* 0xffffffff04080810 */ /* 0x040fe20007ffe0ff */
[CC--:B------:R-:W-:Y:S02]  /*0380*/  @!P0 IMAD R5, R4.reuse, R9.reuse, -R9 ;  /* 0x0000000904058224 */ /* 0x0c0fe400078e0a09 */
[--C-:B------:R-:W-:Y:S01]  /*0390*/  @!P0 IMAD R13, R4, R9, R6.reuse ;  /* 0x00000009040d8224 */ /* 0x100fe200078e0206 */
[C---:B------:R-:W-:Y:S01]  /*03a0*/  @P0 IADD3 R7, PT, PT, R6.reuse, R7, RZ ;  /* 0x0000000706070210 */ /* 0x040fe20007ffe0ff */
[----:B------:R-:W-:Y:S02]  /*03b0*/  @!P0 IMAD.IADD R5, R6, 0x1, R5 ;  /* 0x0000000106058824 */ /* 0x000fe400078e0205 */
[----:B------:R-:W-:Y:S02]  /*03c0*/  @P0 IMAD R15, R8, R9, R6 ;  /* 0x00000009080f0224 */ /* 0x000fe400078e0206 */
[----:B------:R-:W-:-:S04]  /*03d0*/  @!P0 IMAD.WIDE R12, R13, 0x4, R2 ;  /* 0x000000040d0c8825 */ /* 0x000fc800078e0202 */
        /* <DEDUP_REMOVED lines=10> */
.L_x_12:
[----:B------:R-:W-:Y:S05]  /*0480*/  BSYNC.RECONVERGENT B0 ;  /* 0x0000000000007941 */ /* 0x000fea0003800200 */
.L_x_10:
[----:B------:R-:W-:Y:S01]  /*0490*/  FADD R3, RZ, R5 ;  /* 0x00000005ff037221 */ /* 0x000fe20000000000 */
[----:B------:R-:W-:Y:S01]  /*04a0*/  FADD R5, RZ, R0 ;  /* 0x00000000ff057221 */ /* 0x000fe20000000000 */
[----:B------:R-:W-:Y:S02]  /*04b0*/  BSSY.RECONVERGENT B0, `(.L_x_13) ;  /* 0x000000f000007945 */ /* 0x000fe40003800200 */
[----:B------:R-:W-:-:S04]  /*04c0*/  FMUL R0, R3, R3 ;  /* 0x0000000303007220 */ /* 0x000fc80000400000 */
[----:B------:R-:W-:-:S04]  /*04d0*/  FFMA R7, R5, R5, R0 ;  /* 0x0000000505077223 */ /* 0x000fc80000000000 */
[----:B------:R0:W1:Y:S01]  /*04e0*/  MUFU.RSQ R2, R7 ;  /* 0x0000000700027308 */ /* 0x0000620000001400 */
[----:B------:R-:W-:-:S04]  /*04f0*/  IADD3 R0, PT, PT, R7, -0xd000000, RZ ;  /* 0xf300000007007810 */ /* 0x000fc80007ffe0ff */
[----:B------:R-:W-:-:S13]  /*0500*/  ISETP.GT.U32.AND P0, PT, R0, 0x727fffff, PT ;  /* 0x727fffff0000780c */ /* 0x000fda0003f04070 */
[----:B01----:R-:W-:Y:S05]  /*0510*/  @!P0 BRA `(.L_x_14) ;  /* 0x0000000000108947 */ /* 0x003fea0003800000 */
[----:B------:R-:W-:-:S07]  /*0520*/  MOV R11, 0x540 ;  /* 0x00000540000b7802 */ /* 0x000fce0000000f00 */
[----:B------:R-:W-:Y:S05]  /*0530*/  CALL.REL.NOINC `($__internal_1_$__cuda_sm20_sqrt_rn_f32_slowpath) ;  /* 0x0000000400587944 */ /* 0x000fea0003c00000 */
[----:B------:R-:W-:Y:S01]  /*0540*/  MOV R0, R2 ;  /* 0x0000000200007202 */ /* 0x000fe20000000f00 */
[----:B------:R-:W-:Y:S06]  /*0550*/  BRA `(.L_x_15) ;  /* 0x0000000000107947 */ /* 0x000fec0003800000 */
.L_x_14:
[----:B------:R-:W-:Y:S01]  /*0560*/  FMUL.FTZ R0, R7, R2 ;  /* 0x0000000207007220 */ /* 0x000fe20000410000 */
[----:B------:R-:W-:-:S03]  /*0570*/  FMUL.FTZ R2, R2, 0.5 ;  /* 0x3f00000002027820 */ /* 0x000fc60000410000 */
[----:B------:R-:W-:-:S04]  /*0580*/  FFMA R7, -R0, R0, R7 ;  /* 0x0000000000077223 */ /* 0x000fc80000000107 */
[----:B------:R-:W-:-:S07]  /*0590*/  FFMA R0, R7, R2, R0 ;  /* 0x0000000207007223 */ /* 0x000fce0000000000 */
.L_x_15:
[----:B------:R-:W-:Y:S05]  /*05a0*/  BSYNC.RECONVERGENT B0 ;  /* 0x0000000000007941 */ /* 0x000fea0003800200 */
.L_x_13:
[----:B------:R-:W-:Y:S01]  /*05b0*/  FADD R9, R0, 1 ;  /* 0x3f80000000097421 */ /* 0x000fe20000000000 */
[----:B------:R-:W-:Y:S03]  /*05c0*/  BSSY.RECONVERGENT B0, `(.L_x_16) ;  /* 0x000000d000007945 */ /* 0x000fe60003800200 */
[----:B------:R-:W-:-:S05]  /*05d0*/  VIADD R0, R9, 0x1800000 ;  /* 0x0180000009007836 */ /* 0x000fca0000000000 */
[----:B------:R-:W-:-:S04]  /*05e0*/  LOP3.LUT R0, R0, 0x7f800000, RZ, 0xc0, !PT ;  /* 0x7f80000000007812 */ /* 0x000fc800078ec0ff */
[----:B------:R-:W-:-:S13]  /*05f0*/  ISETP.GT.U32.AND P0, PT, R0, 0x1ffffff, PT ;  /* 0x01ffffff0000780c */ /* 0x000fda0003f04070 */
[----:B------:R-:W-:Y:S05]  /*0600*/  @P0 BRA `(.L_x_17) ;  /* 0x0000000000100947 */ /* 0x000fea0003800000 */
[----:B------:R-:W-:-:S07]  /*0610*/  MOV R8, 0x630 ;  /* 0x0000063000087802 */ /* 0x000fce0000000f00 */
[----:B------:R-:W-:Y:S05]  /*0620*/  CALL.REL.NOINC `($__internal_0_$__cuda_sm20_rcp_rn_f32_slowpath) ;  /* 0x0000000000487944 */ /* 0x000fea0003c00000 */
[----:B------:R-:W-:Y:S01]  /*0630*/  MOV R0, R7 ;  /* 0x0000000700007202 */ /* 0x000fe20000000f00 */
[----:B------:R-:W-:Y:S06]  /*0640*/  BRA `(.L_x_18) ;  /* 0x0000000000107947 */ /* 0x000fec0003800000 */
.L_x_17:
[----:B------:R-:W0:Y:S02]  /*0650*/  MUFU.RCP R0, R9 ;  /* 0x0000000900007308 */ /* 0x000e240000001000 */
[----:B0-----:R-:W-:-:S04]  /*0660*/  FFMA R2, R9, R0, -1 ;  /* 0xbf80000009027423 */ /* 0x001fc80000000000 */
[----:B------:R-:W-:-:S04]  /*0670*/  FADD.FTZ R7, -R2, -RZ ;  /* 0x800000ff02077221 */ /* 0x000fc80000010100 */
[----:B------:R-:W-:-:S07]  /*0680*/  FFMA R0, R0, R7, R0 ;  /* 0x0000000700007223 */ /* 0x000fce0000000000 */
.L_x_18:
[----:B------:R-:W-:Y:S05]  /*0690*/  BSYNC.RECONVERGENT B0 ;  /* 0x0000000000007941 */ /* 0x000fea0003800200 */
.L_x_16:
[----:B------:R-:W0:Y:S01]  /*06a0*/  LDC.64 R8, c[0x0][0x388] ;  /* 0x0000e200ff087b82 */ /* 0x000e220000000a00 */
[----:B------:R-:W1:Y:S01]  /*06b0*/  LDCU UR6, c[0x0][0x384] ;  /* 0x00007080ff0677ac */ /* 0x000e620008000800 */
[-C--:B------:R-:W-:Y:S01]  /*06c0*/  FMUL R13, R3, R0.reuse ;  /* 0x00000000030d7220 */ /* 0x080fe20000400000 */
[----:B------:R-:W-:-:S05]  /*06d0*/  FMUL R7, R5, R0 ;  /* 0x0000000005077220 */ /* 0x000fca0000400000 */
[----:B------:R-:W2:Y:S01]  /*06e0*/  LDC.64 R10, c[0x0][0x390] ;  /* 0x0000e400ff0a7b82 */ /* 0x000ea20000000a00 */
[----:B-1----:R-:W-:-:S04]  /*06f0*/  IMAD R15, R4, UR6, R6 ;  /* 0x00000006040f7c24 */ /* 0x002fc8000f8e0206 */
[----:B0-----:R-:W-:-:S05]  /*0700*/  IMAD.WIDE R2, R15, 0x4, R8 ;  /* 0x000000040f027825 */ /* 0x001fca00078e0208 */
[----:B------:R-:W-:Y:S01]  /*0710*/  STG.E desc[UR4][R2.64], R7 ;  /* 0x0000000702007986 */ /* 0x000fe2000c101904 */
[----:B--2---:R-:W-:-:S05]  /*0720*/  IMAD.WIDE R4, R15, 0x4, R10 ;  /* 0x000000040f047825 */ /* 0x004fca00078e020a */
[----:B------:R-:W-:Y:S01]  /*0730*/  STG.E desc[UR4][R4.64], R13 ;  /* 0x0000000d04007986 */ /* 0x000fe2000c101904 */
[----:B------:R-:W-:Y:S05]  /*0740*/  EXIT ;  /* 0x000000000000794d */ /* 0x000fea0003800000 */
        .weak           $__internal_0_$__cuda_sm20_rcp_rn_f32_slowpath
        .type           $__internal_0_$__cuda_sm20_rcp_rn_f32_slowpath,@function
        .size           $__internal_0_$__cuda_sm20_rcp_rn_f32_slowpath,($__internal_1_$__cuda_sm20_sqrt_rn_f32_slowpath - $__internal_0_$__cuda_sm20_rcp_rn_f32_slowpath)
$__internal_0_$__cuda_sm20_rcp_rn_f32_slowpath:
[----:B------:R-:W-:Y:S01]  /*0750*/  SHF.L.U32 R0, R9, 0x1, RZ ;  /* 0x0000000109007819 */ /* 0x000fe200000006ff */
[----:B------:R-:W-:Y:S03]  /*0760*/  BSSY.RECONVERGENT B1, `(.L_x_19) ;  /* 0x0000031000017945 */ /* 0x000fe60003800200 */
[----:B------:R-:W-:Y:S02]  /*0770*/  SHF.R.U32.HI R11, RZ, 0x18, R0 ;  /* 0x00000018ff0b7819 */ /* 0x000fe40000011600 */
[----:B------:R-:W-:Y:S02]  /*0780*/  MOV R0, R9 ;  /* 0x0000000900007202 */ /* 0x000fe40000000f00 */
[----:B------:R-:W-:-:S13]  /*0790*/  ISETP.NE.U32.AND P0, PT, R11, RZ, PT ;  /* 0x000000ff0b00720c */ /* 0x000fda0003f05070 */
[----:B------:R-:W-:Y:S05]  /*07a0*/  @P0 BRA `(.L_x_20) ;  /* 0x0000000000280947 */ /* 0x000fea0003800000 */
[----:B------:R-:W-:-:S05]  /*07b0*/  IMAD.SHL.U32 R2, R0, 0x2, RZ ;  /* 0x0000000200027824 */ /* 0x000fca00078e00ff */
[----:B------:R-:W-:-:S13]  /*07c0*/  ISETP.NE.AND P0, PT, R2, RZ, PT ;  /* 0x000000ff0200720c */ /* 0x000fda0003f05270 */
[----:B------:R-:W-:Y:S01]  /*07d0*/  @P0 FFMA R9, R0, 1.84467440737095516160e+19, RZ ;  /* 0x5f80000000090823 */ /* 0x000fe200000000ff */
[----:B------:R-:W-:Y:S08]  /*07e0*/  @!P0 MUFU.RCP R7, R0 ;  /* 0x0000000000078308 */ /* 0x000ff00000001000 */
[----:B------:R-:W0:Y:S02]  /*07f0*/  @P0 MUFU.RCP R2, R9 ;  /* 0x0000000900020308 */ /* 0x000e240000001000 */
[----:B0-----:R-:W-:-:S04]  /*0800*/  @P0 FFMA R10, R9, R2, -1 ;  /* 0xbf800000090a0423 */ /* 0x001fc80000000002 */
[----:B------:R-:W-:-:S04]  /*0810*/  @P0 FADD.FTZ R11, -R10, -RZ ;  /* 0x800000ff0a0b0221 */ /* 0x000fc80000010100 */
[----:B------:R-:W-:-:S04]  /*0820*/  @P0 FFMA R2, R2, R11, R2 ;  /* 0x0000000b02020223 */ /* 0x000fc80000000002 */
[----:B------:R-:W-:Y:S01]  /*0830*/  @P0 FFMA R7, R2, 1.84467440737095516160e+19, RZ ;  /* 0x5f80000002070823 */ /* 0x000fe200000000ff */
[----:B------:R-:W-:Y:S06]  /*0840*/  BRA `(.L_x_21) ;  /* 0x0000000000887947 */ /* 0x000fec0003800000 */
.L_x_20:
[----:B------:R-:W-:-:S04]  /*0850*/  IADD3 R13, PT, PT, R11, -0xfd, RZ ;  /* 0xffffff030b0d7810 */ /* 0x000fc80007ffe0ff */
[----:B------:R-:W-:-:S13]  /*0860*/  ISETP.GT.U32.AND P0, PT, R13, 0x1, PT ;  /* 0x000000010d00780c */ /* 0x000fda0003f04070 */
[----:B------:R-:W-:Y:S05]  /*0870*/  @P0 BRA `(.L_x_22) ;  /* 0x0000000000780947 */ /* 0x000fea0003800000 */
[----:B------:R-:W-:Y:S01]  /*0880*/  LOP3.LUT R2, R0, 0x7fffff, RZ, 0xc0, !PT ;  /* 0x007fffff00027812 */ /* 0x000fe200078ec0ff */
[----:B------:R-:W-:-:S03]  /*0890*/  HFMA2 R12, -RZ, RZ, 0, 1.78813934326171875e-07 ;  /* 0x00000003ff0c7431 */ /* 0x000fc600000001ff */
[----:B------:R-:W-:-:S04]  /*08a0*/  LOP3.LUT R2, R2, 0x3f800000, RZ, 0xfc, !PT ;  /* 0x3f80000002027812 */ /* 0x000fc800078efcff */
[----:B------:R-:W0:Y:S01]  /*08b0*/  MUFU.RCP R7, R2 ;  /* 0x0000000200077308 */ /* 0x000e220000001000 */
[----:B------:R-:W-:Y:S01]  /*08c0*/  SHF.L.U32 R12, R12, R13, RZ ;  /* 0x0000000d0c0c7219 */ /* 0x000fe200000006ff */
[----:B0-----:R-:W-:-:S04]  /*08d0*/  FFMA R9, R2, R7, -1 ;  /* 0xbf80000002097423 */ /* 0x001fc80000000007 */
[----:B------:R-:W-:-:S04]  /*08e0*/  FADD.FTZ R10, -R9, -RZ ;  /* 0x800000ff090a7221 */ /* 0x000fc80000010100 */
[CCC-:B------:R-:W-:Y:S01]  /*08f0*/  FFMA.RM R9, R7.reuse, R10.reuse, R7.reuse ;  /* 0x0000000a07097223 */ /* 0x1c0fe20000004007 */
[----:B------:R-:W-:-:S04]  /*0900*/  FFMA.RP R10, R7, R10, R7 ;  /* 0x0000000a070a7223 */ /* 0x000fc80000008007 */
[C---:B------:R-:W-:Y:S02]  /*0910*/  LOP3.LUT R7, R9.reuse, 0x7fffff, RZ, 0xc0, !PT ;  /* 0x007fffff09077812 */ /* 0x040fe400078ec0ff */
[----:B------:R-:W-:Y:S02]  /*0920*/  FSETP.NEU.FTZ.AND P0, PT, R9, R10, PT ;  /* 0x0000000a0900720b */ /* 0x000fe40003f1d000 */
[----:B------:R-:W-:Y:S02]  /*0930*/  LOP3.LUT R7, R7, 0x800000, RZ, 0xfc, !PT ;  /* 0x0080000007077812 */ /* 0x000fe400078efcff */
[----:B------:R-:W-:Y:S02]  /*0940*/  SEL R9, RZ, 0xffffffff, !P0 ;  /* 0xffffffffff097807 */ /* 0x000fe40004000000 */
[----:B------:R-:W-:Y:S02]  /*0950*/  LOP3.LUT R12, R12, R7, RZ, 0xc0, !PT ;  /* 0x000000070c0c7212 */ /* 0x000fe400078ec0ff */
[----:B------:R-:W-:-:S02]  /*0960*/  IADD3 R2, PT, PT, -R9, RZ, RZ ;  /* 0x000000ff09027210 */ /* 0x000fc40007ffe1ff */
[-C--:B------:R-:W-:Y:S02]  /*0970*/  SHF.R.U32.HI R12, RZ, R13.reuse, R12 ;  /* 0x0000000dff0c7219 */ /* 0x080fe4000001160c */
[----:B------:R-:W-:Y:S02]  /*0980*/  LOP3.LUT P1, RZ, R2, R13, R7, 0xf8, !PT ;  /* 0x0000000d02ff7212 */ /* 0x000fe4000782f807 */
[C---:B------:R-:W-:Y:S02]  /*0990*/  LOP3.LUT P0, RZ, R12.reuse, 0x1, RZ, 0xc0, !PT ;  /* 0x000000010cff7812 */ /* 0x040fe4000780c0ff */
[----:B------:R-:W-:-:S04]  /*09a0*/  LOP3.LUT P2, RZ, R12, 0x2, RZ, 0xc0, !PT ;  /* 0x000000020cff7812 */ /* 0x000fc8000784c0ff */
[----:B------:R-:W-:Y:S02]  /*09b0*/  PLOP3.LUT P0, PT, P0, P1, P2, 0xe0, 0x0 ;  /* 0x000000000000781c */ /* 0x000fe40000703c20 */
[----:B------:R-:W-:Y:S02]  /*09c0*/  LOP3.LUT P1, RZ, R0, 0x7fffff, RZ, 0xc0, !PT ;  /* 0x007fffff00ff7812 */ /* 0x000fe4000782c0ff */
[----:B------:R-:W-:-:S04]  /*09d0*/  SEL R2, RZ, 0x1, !P0 ;  /* 0x00000001ff027807 */ /* 0x000fc80004000000 */
[----:B------:R-:W-:-:S04]  /*09e0*/  IADD3 R2, PT, PT, -R2, RZ, RZ ;  /* 0x000000ff02027210 */ /* 0x000fc80007ffe1ff */
[----:B------:R-:W-:Y:S01]  /*09f0*/  ISETP.GE.AND P0, PT, R2, RZ, PT ;  /* 0x000000ff0200720c */ /* 0x000fe20003f06270 */
[----:B------:R-:W-:-:S05]  /*0a00*/  VIADD R2, R11, 0xffffff04 ;  /* 0xffffff040b027836 */ /* 0x000fca0000000000 */
[----:B------:R-:W-:-:S07]  /*0a10*/  SHF.R.U32.HI R7, RZ, R2, R7 ;  /* 0x00000002ff077219 */ /* 0x000fce0000011607 */
[----:B------:R-:W-:-:S04]  /*0a20*/  @!P0 IADD3 R7, PT, PT, R7, 0x1, RZ ;  /* 0x0000000107078810 */ /* 0x000fc80007ffe0ff */
[----:B------:R-:W-:-:S04]  /*0a30*/  @!P1 SHF.L.U32 R7, R7, 0x1, RZ ;  /* 0x0000000107079819 */ /* 0x000fc800000006ff */
[----:B------:R-:W-:Y:S01]  /*0a40*/  LOP3.LUT R7, R7, 0x80000000, R0, 0xf8, !PT ;  /* 0x8000000007077812 */ /* 0x000fe200078ef800 */
[----:B------:R-:W-:Y:S06]  /*0a50*/  BRA `(.L_x_21) ;  /* 0x0000000000047947 */ /* 0x000fec0003800000 */
.L_x_22:
[----:B------:R0:W1:Y:S02]  /*0a60*/  MUFU.RCP R7, R0 ;  /* 0x0000000000077308 */ /* 0x0000640000001000 */
.L_x_21:
[----:B------:R-:W-:Y:S05]  /*0a70*/  BSYNC.RECONVERGENT B1 ;  /* 0x0000000000017941 */ /* 0x000fea0003800200 */
.L_x_19:
[----:B------:R-:W-:-:S04]  /*0a80*/  MOV R9, 0x0 ;  /* 0x0000000000097802 */ /* 0x000fc80000000f00 */
[----:B01----:R-:W-:Y:S05]  /*0a90*/  RET.REL.NODEC R8 `(normalized_gradient) ;  /* 0xfffffff408587950 */ /* 0x003fea0003c3ffff */
        .weak           $__internal_1_$__cuda_sm20_sqrt_rn_f32_slowpath
        .type           $__internal_1_$__cuda_sm20_sqrt_rn_f32_slowpath,@function
        .size           $__internal_1_$__cuda_sm20_sqrt_rn_f32_slowpath,(.L_x_47 - $__internal_1_$__cuda_sm20_sqrt_rn_f32_slowpath)
$__internal_1_$__cuda_sm20_sqrt_rn_f32_slowpath:
[----:B------:R-:W-:-:S13]  /*0aa0*/  LOP3.LUT P0, RZ, R7, 0x7fffffff, RZ, 0xc0, !PT ;  /* 0x7fffffff07ff7812 */ /* 0x000fda000780c0ff */
[----:B------:R-:W-:Y:S01]  /*0ab0*/  @!P0 MOV R2, R7 ;  /* 0x0000000700028202 */ /* 0x000fe20000000f00 */
[----:B------:R-:W-:Y:S06]  /*0ac0*/  @!P0 BRA `(.L_x_23) ;  /* 0x0000000000448947 */ /* 0x000fec0003800000 */
[----:B------:R-:W-:Y:S01]  /*0ad0*/  FSETP.GEU.FTZ.AND P0, PT, R7, RZ, PT ;  /* 0x000000ff0700720b */ /* 0x000fe20003f1e000 */
[----:B------:R-:W-:-:S12]  /*0ae0*/  IMAD.MOV.U32 R0, RZ, RZ, R7 ;  /* 0x000000ffff007224 */ /* 0x000fd800078e0007 */
[----:B------:R-:W-:Y:S01]  /*0af0*/  @!P0 MOV R2, 0x7fffffff ;  /* 0x7fffffff00028802 */ /* 0x000fe20000000f00 */
[----:B------:R-:W-:Y:S06]  /*0b00*/  @!P0 BRA `(.L_x_23) ;  /* 0x0000000000348947 */ /* 0x000fec0003800000 */
[----:B------:R-:W-:-:S13]  /*0b10*/  FSETP.GTU.FTZ.AND P0, PT, |R0|, +INF , PT ;  /* 0x7f8000000000780b */ /* 0x000fda0003f1c200 */
[----:B------:R-:W-:Y:S01]  /*0b20*/  @P0 FADD.FTZ R2, R0, 1 ;  /* 0x3f80000000020421 */ /* 0x000fe20000010000 */
[----:B------:R-:W-:Y:S06]  /*0b30*/  @P0 BRA `(.L_x_23) ;  /* 0x0000000000280947 */ /* 0x000fec0003800000 */
[----:B------:R-:W-:-:S13]  /*0b40*/  FSETP.NEU.FTZ.AND P0, PT, |R0|, +INF , PT ;  /* 0x7f8000000000780b */ /* 0x000fda0003f1d200 */
[----:B------:R-:W-:-:S04]  /*0b50*/  @P0 FFMA R7, R0, 1.84467440737095516160e+19, RZ ;  /* 0x5f80000000070823 */ /* 0x000fc800000000ff */
[----:B------:R-:W0:Y:S02]  /*0b60*/  @P0 MUFU.RSQ R2, R7 ;  /* 0x0000000700020308 */ /* 0x000e240000001400 */
[----:B0-----:R-:W-:Y:S01]  /*0b70*/  @P0 FMUL.FTZ R8, R7, R2 ;  /* 0x0000000207080220 */ /* 0x001fe20000410000 */
[----:B------:R-:W-:Y:S01]  /*0b80*/  @P0 FMUL.FTZ R10, R2, 0.5 ;  /* 0x3f000000020a0820 */ /* 0x000fe20000410000 */
[----:B------:R-:W-:Y:S02]  /*0b90*/  @!P0 MOV R2, R0 ;  /* 0x0000000000028202 */ /* 0x000fe40000000f00 */
[----:B------:R-:W-:-:S04]  /*0ba0*/  @P0 FADD.FTZ R9, -R8, -RZ ;  /* 0x800000ff08090221 */ /* 0x000fc80000010100 */
[----:B------:R-:W-:-:S04]  /*0bb0*/  @P0 FFMA R9, R8, R9, R7 ;  /* 0x0000000908090223 */ /* 0x000fc80000000007 */
[----:B------:R-:W-:-:S04]  /*0bc0*/  @P0 FFMA R9, R9, R10, R8 ;  /* 0x0000000a09090223 */ /* 0x000fc80000000008 */
[----:B------:R-:W-:-:S07]  /*0bd0*/  @P0 FMUL.FTZ R2, R9, 2.3283064365386962891e-10 ;  /* 0x2f80000009020820 */ /* 0x000fce0000410000 */
.L_x_23:
[----:B------:R-:W-:Y:S01]  /*0be0*/  HFMA2 R9, -RZ, RZ, 0, 0 ;  /* 0x00000000ff097431 */ /* 0x000fe200000001ff */
[----:B------:R-:W-:-:S04]  /*0bf0*/  MOV R8, R11 ;  /* 0x0000000b00087202 */ /* 0x000fc80000000f00 */
[----:B------:R-:W-:Y:S05]  /*0c00*/  RET.REL.NODEC R8 `(normalized_gradient) ;  /* 0xfffffff008fc7950 */ /* 0x000fea0003c3ffff */
.L_x_24:
        /* <DEDUP_REMOVED lines=15> */
.L_x_47:


//--------------------- .text.zeroMem             --------------------------
	.section	.text.zeroMem,"ax",@progbits
	.align	128
        .global         zeroMem
        .type           zeroMem,@function
        .size           zeroMem,(.L_x_52 - zeroMem)
        .other          zeroMem,@"STO_CUDA_ENTRY STV_DEFAULT"
zeroMem:
.text.zeroMem:
[----:B------:R-:W-:Y:S01]  /*0000*/  LDC R1, c[0x0][0x37c] ;  /* 0x0000df00ff017b82 */ /* 0x000fe20000000800 */
[----:B------:R-:W0:Y:S01]  /*0010*/  S2R R5, SR_TID.X ;  /* 0x0000000000057919 */ /* 0x000e220000002100 */
[----:B------:R-:W1:Y:S01]  /*0020*/  LDCU.64 UR6, c[0x0][0x380] ;  /* 0x00007000ff0677ac */ /* 0x000e620008000a00 */
[----:B------:R-:W0:Y:S01]  /*0030*/  S2R R2, SR_CTAID.X ;  /* 0x0000000000027919 */ /* 0x000e220000002500 */
[----:B------:R-:W2:Y:S01]  /*0040*/  S2R R0, SR_TID.Y ;  /* 0x0000000000007919 */ /* 0x000ea20000002200 */
[----:B------:R-:W2:Y:S01]  /*0050*/  S2R R3, SR_CTAID.Y ;  /* 0x0000000000037919 */ /* 0x000ea20000002600 */
[----:B0-----:R-:W-:-:S04]  /*0060*/  LEA R5, R2, R5, 0x5 ;  /* 0x0000000502057211 */ /* 0x001fc800078e28ff */
[----:B-1----:R-:W-:Y:S02]  /*0070*/  ISETP.GE.AND P0, PT, R5, UR7, PT ;  /* 0x0000000705007c0c */ /* 0x002fe4000bf06270 */
[----:B--2---:R-:W-:-:S04]  /*0080*/  LEA R0, R3, R0, 0x4 ;  /* 0x0000000003007211 */ /* 0x004fc800078e20ff */
[----:B------:R-:W-:-:S13]  /*0090*/  ISETP.GE.OR P0, PT, R0, UR6, P0 ;  /* 0x0000000600007c0c */ /* 0x000fda0008706670 */
[----:B------:R-:W-:Y:S05]  /*00a0*/  @P0 EXIT ;  /* 0x000000000000094d */ /* 0x000fea0003800000 */
[----:B------:R-:W0:Y:S01]  /*00b0*/  LDC.64 R2, c[0x0][0x388] ;  /* 0x0000e200ff027b82 */ /* 0x000e220000000a00 */
[----:B------:R-:W1:Y:S01]  /*00c0*/  LDCU.64 UR4, c[0x0][0x358] ;  /* 0x00006b00ff0477ac */ /* 0x000e620008000a00 */
[----:B------:R-:W-:-:S04]  /*00d0*/  IMAD R5, R0, UR7, R5 ;  /* 0x0000000700057c24 */ /* 0x000fc8000f8e0205 */
[----:B0-----:R-:W-:-:S05]  /*00e0*/  IMAD.WIDE R2, R5, 0x4, R2 ;  /* 0x0000000405027825 */ /* 0x001fca00078e0202 */
[----:B-1----:R-:W-:Y:S01]  /*00f0*/  STG.E desc[UR4][R2.64], RZ ;  /* 0x000000ff02007986 */ /* 0x002fe2000c101904 */
[----:B------:R-:W-:Y:S05]  /*0100*/  EXIT ;  /* 0x000000000000794d */ /* 0x000fea0003800000 */
.L_x_25:
        /* <DEDUP_REMOVED lines=15> */
.L_x_52:


//--------------------- .text.normalize           --------------------------
	.section	.text.normalize,"ax",@progbits
	.align	128
        .global         normalize
        .type           normalize,@function
        .size           normalize,(.L_x_49 - normalize)
        .other          normalize,@"STO_CUDA_ENTRY STV_DEFAULT"
normalize:
.text.normalize:
[----:B------:R-:W-:Y:S01]  /*0000*/  LDC R1, c[0x0][0x37c] ;  /* 0x0000df00ff017b82 */ /* 0x000fe20000000800 */
[----:B------:R-:W0:Y:S01]  /*0010*/  S2R R3, SR_TID.X ;  /* 0x0000000000037919 */ /* 0x000e220000002100 */
[----:B------:R-:W1:Y:S01]  /*0020*/  LDCU.64 UR6, c[0x0][0x380] ;  /* 0x00007000ff0677ac */ /* 0x000e620008000a00 */
[----:B------:R-:W0:Y:S01]  /*0030*/  S2R R2, SR_CTAID.X ;  /* 0x0000000000027919 */ /* 0x000e220000002500 */
[----:B------:R-:W2:Y:S01]  /*0040*/  S2R R0, SR_TID.Y ;  /* 0x0000000000007919 */ /* 0x000ea20000002200 */
[----:B------:R-:W2:Y:S01]  /*0050*/  S2R R5, SR_CTAID.Y ;  /* 0x0000000000057919 */ /* 0x000ea20000002600 */
[----:B0-----:R-:W-:-:S05]  /*0060*/  IMAD R3, R2, 0x20, R3 ;  /* 0x0000002002037824 */ /* 0x001fca00078e0203 */
[----:B-1----:R-:W-:Y:S01]  /*0070*/  ISETP.GE.AND P0, PT, R3, UR7, PT ;  /* 0x0000000703007c0c */ /* 0x002fe2000bf06270 */
[----:B--2---:R-:W-:-:S05]  /*0080*/  IMAD R0, R5, 0x10, R0 ;  /* 0x0000001005007824 */ /* 0x004fca00078e0200 */
[----:B------:R-:W-:-:S13]  /*0090*/  ISETP.GE.OR P0, PT, R0, UR6, P0 ;  /* 0x0000000600007c0c */ /* 0x000fda0008706670 */
[----:B------:R-:W-:Y:S05]  /*00a0*/  @P0 EXIT ;  /* 0x000000000000094d */ /* 0x000fea0003800000 */
[----:B------:R-:W0:Y:S01]  /*00b0*/  LDC.64 R4, c[0x0][0x390] ;  /* 0x0000e400ff047b82 */ /* 0x000e220000000a00 */
[----:B------:R-:W1:Y:S01]  /*00c0*/  LDCU.64 UR4, c[0x0][0x358] ;  /* 0x00006b00ff0477ac */ /* 0x000e620008000a00 */
[----:B------:R-:W-:-:S06]  /*00d0*/  IMAD R3, R0, UR7, R3 ;  /* 0x0000000700037c24 */ /* 0x000fcc000f8e0203 */
[----:B------:R-:W2:Y:S01]  /*00e0*/  LDC.64 R6, c[0x0][0x388] ;  /* 0x0000e200ff067b82 */ /* 0x000ea20000000a00 */
[----:B0-----:R-:W-:-:S04]  /*00f0*/  IMAD.WIDE R4, R3, 0x4, R4 ;  /* 0x0000000403047825 */ /* 0x001fc800078e0204 */
[----:B--2---:R-:W-:Y:S02]  /*0100*/  IMAD.WIDE R6, R3, 0x4, R6 ;  /* 0x0000000403067825 */ /* 0x004fe400078e0206 */
[----:B-1----:R-:W2:Y:S04]  /*0110*/  LDG.E R3, desc[UR4][R4.64] ;  /* 0x0000000404037981 */ /* 0x002ea8000c1e1900 */
[----:B------:R-:W3:Y:S01]  /*0120*/  LDG.E R8, desc[UR4][R6.64] ;  /* 0x0000000406087981 */ /* 0x000ee2000c1e1900 */
[----:B------:R-:W-:Y:S01]  /*0130*/  BSSY.RECONVERGENT B0, `(.L_x_26) ;  /* 0x000000f000007945 */ /* 0x000fe20003800200 */
[----:B--2---:R-:W-:-:S04]  /*0140*/  FMUL R9, R3, R3 ;  /* 0x0000000303097220 */ /* 0x004fc80000400000 */
[----:B---3--:R-:W-:-:S04]  /*0150*/  FFMA R0, R8, R8, R9 ;  /* 0x0000000808007223 */ /* 0x008fc80000000009 */
[----:B------:R0:W1:Y:S01]  /*0160*/  MUFU.RSQ R9, R0 ;  /* 0x0000000000097308 */ /* 0x0000620000001400 */
[----:B------:R-:W-:-:S04]  /*0170*/  IADD3 R2, PT, PT, R0, -0xd000000, RZ ;  /* 0xf300000000027810 */ /* 0x000fc80007ffe0ff */
[----:B------:R-:W-:-:S13]  /*0180*/  ISETP.GT.U32.AND P0, PT, R2, 0x727fffff, PT ;  /* 0x727fffff0200780c */ /* 0x000fda0003f04070 */
[----:B01----:R-:W-:Y:S05]  /*0190*/  @!P0 BRA `(.L_x_27) ;  /* 0x0000000000108947 */ /* 0x003fea0003800000 */
[----:B------:R-:W-:-:S07]  /*01a0*/  MOV R13, 0x1c0 ;  /* 0x000001c0000d7802 */ /* 0x000fce0000000f00 */
[----:B------:R-:W-:Y:S05]  /*01b0*/  CALL.REL.NOINC `($__internal_3_$__cuda_sm20_sqrt_rn_f32_slowpath) ;  /* 0x0000000400407944 */ /* 0x000fea0003c00000 */
[----:B------:R-:W-:Y:S01]  /*01c0*/  IMAD.MOV.U32 R0, RZ, RZ, R2 ;  /* 0x000000ffff007224 */ /* 0x000fe200078e0002 */
[----:B------:R-:W-:Y:S06]  /*01d0*/  BRA `(.L_x_28) ;  /* 0x0000000000107947 */ /* 0x000fec0003800000 */
.L_x_27:
[----:B------:R-:W-:Y:S01]  /*01e0*/  FMUL.FTZ R11, R0, R9 ;  /* 0x00000009000b7220 */ /* 0x000fe20000410000 */
[----:B------:R-:W-:-:S03]  /*01f0*/  FMUL.FTZ R9, R9, 0.5 ;  /* 0x3f00000009097820 */ /* 0x000fc60000410000 */
[----:B------:R-:W-:-:S04]  /*0200*/  FFMA R0, -R11, R11, R0 ;  /* 0x0000000b0b007223 */ /* 0x000fc80000000100 */
[----:B------:R-:W-:-:S07]  /*0210*/  FFMA R0, R0, R9, R11 ;  /* 0x0000000900007223 */ /* 0x000fce000000000b */
.L_x_28:
[----:B------:R-:W-:Y:S05]  /*0220*/  BSYNC.RECONVERGENT B0 ;  /* 0x0000000000007941 */ /* 0x000fea0003800200 */
.L_x_26:
[----:B------:R-:W-:Y:S01]  /*0230*/  FADD R11, R0, 1 ;  /* 0x3f800000000b7421 */ /* 0x000fe20000000000 */
[----:B------:R-:W-:Y:S04]  /*0240*/  BSSY.RECONVERGENT B0, `(.L_x_29) ;  /* 0x000000d000007945 */ /* 0x000fe80003800200 */
[----:B------:R-:W-:-:S04]  /*0250*/  IADD3 R0, PT, PT, R11, 0x1800000, RZ ;  /* 0x018000000b007810 */ /* 0x000fc80007ffe0ff */
[----:B------:R-:W-:-:S04]  /*0260*/  LOP3.LUT R0, R0, 0x7f800000, RZ, 0xc0, !PT ;  /* 0x7f80000000007812 */ /* 0x000fc800078ec0ff */
[----:B------:R-:W-:-:S13]  /*0270*/  ISETP.GT.U32.AND P0, PT, R0, 0x1ffffff, PT ;  /* 0x01ffffff0000780c */ /* 0x000fda0003f04070 */
[----:B------:R-:W-:Y:S05]  /*0280*/  @P0 BRA `(.L_x_30) ;  /* 0x0000000000100947 */ /* 0x000fea0003800000 */
[----:B------:R-:W-:-:S07]  /*0290*/  MOV R10, 0x2b0 ;  /* 0x000002b0000a7802 */ /* 0x000fce0000000f00 */
[----:B------:R-:W-:Y:S05]  /*02a0*/  CALL.REL.NOINC `($__internal_2_$__cuda_sm20_rcp_rn_f32_slowpath) ;  /* 0x0000000000307944 */ /* 0x000fea0003c00000 */
[----:B------:R-:W-:Y:S01]  /*02b0*/  IMAD.MOV.U32 R0, RZ, RZ, R9 ;  /* 0x000000ffff007224 */ /* 0x000fe200078e0009 */
[----:B------:R-:W-:Y:S06]  /*02c0*/  BRA `(.L_x_31) ;  /* 0x0000000000107947 */ /* 0x000fec0003800000 */
.L_x_30:
[----:B------:R-:W0:Y:S02]  /*02d0*/  MUFU.RCP R0, R11 ;  /* 0x0000000b00007308 */ /* 0x000e240000001000 */
[----:B0-----:R-:W-:-:S04]  /*02e0*/  FFMA R2, R11, R0, -1 ;  /* 0xbf8000000b027423 */ /* 0x001fc80000000000 */
[----:B------:R-:W-:-:S04]  /*02f0*/  FADD.FTZ R9, -R2, -RZ ;  /* 0x800000ff02097221 */ /* 0x000fc80000010100 */
[----:B------:R-:W-:-:S07]  /*0300*/  FFMA R0, R0, R9, R0 ;  /* 0x0000000900007223 */ /* 0x000fce0000000000 */
.L_x_31:
[----:B------:R-:W-:Y:S05]  /*0310*/  BSYNC.RECONVERGENT B0 ;  /* 0x0000000000007941 */ /* 0x000fea0003800200 */
.L_x_29:
[-C--:B------:R-:W-:Y:S01]  /*0320*/  FMUL R9, R8, R0.reuse ;  /* 0x0000000008097220 */ /* 0x080fe20000400000 */
[----:B------:R-:W-:-:S04]  /*0330*/  FMUL R3, R3, R0 ;  /* 0x0000000003037220 */ /* 0x000fc80000400000 */
[----:B------:R-:W-:Y:S04]  /*0340*/  STG.E desc[UR4][R6.64], R9 ;  /* 0x0000000906007986 */ /* 0x000fe8000c101904 */
[----:B------:R-:W-:Y:S01]  /*0350*/  STG.E desc[UR4][R4.64], R3 ;  /* 0x0000000304007986 */ /* 0x000fe2000c101904 */
[----:B------:R-:W-:Y:S05]  /*0360*/  EXIT ;  /* 0x000000000000794d */ /* 0x000fea0003800000 */
        .weak           $__internal_2_$__cuda_sm20_rcp_rn_f32_slowpath
        .type           $__internal_2_$__cuda_sm20_rcp_rn_f32_slowpath,@function
        .size           $__internal_2_$__cuda_sm20_rcp_rn_f32_slowpath,($__internal_3_$__cuda_sm20_sqrt_rn_f32_slowpath - $__internal_2_$__cuda_sm20_rcp_rn_f32_slowpath)
$__internal_2_$__cuda_sm20_rcp_rn_f32_slowpath:
[----:B------:R-:W-:Y:S01]  /*0370*/  SHF.L.U32 R0, R11, 0x1, RZ ;  /* 0x000000010b007819 */ /* 0x000fe200000006ff */
[----:B------:R-:W-:Y:S03]  /*0380*/  BSSY.RECONVERGENT B1, `(.L_x_32) ;  /* 0x0000031000017945 */ /* 0x000fe60003800200 */
[----:B------:R-:W-:Y:S01]  /*0390*/  SHF.R.U32.HI R13, RZ, 0x18, R0 ;  /* 0x00000018ff0d7819 */ /* 0x000fe20000011600 */
[----:B------:R-:W-:-:S03]  /*03a0*/  IMAD.MOV.U32 R0, RZ, RZ, R11 ;  /* 0x000000ffff007224 */ /* 0x000fc600078e000b */
[----:B------:R-:W-:-:S13]  /*03b0*/  ISETP.NE.U32.AND P0, PT, R13, RZ, PT ;  /* 0x000000ff0d00720c */ /* 0x000fda0003f05070 */
[----:B------:R-:W-:Y:S05]  /*03c0*/  @P0 BRA `(.L_x_33) ;  /* 0x0000000000280947 */ /* 0x000fea0003800000 */
[----:B------:R-:W-:-:S04]  /*03d0*/  SHF.L.U32 R2, R0, 0x1, RZ ;  /* 0x0000000100027819 */ /* 0x000fc800000006ff */
        /* <DEDUP_REMOVED lines=9> */
.L_x_33:
[----:B------:R-:W-:-:S05]  /*0470*/  VIADD R15, R13, 0xffffff03 ;  /* 0xffffff030d0f7836 */ /* 0x000fca0000000000 */
        /* <DEDUP_REMOVED lines=15> */
[----:B------:R-:W-:-:S03]  /*0570*/  LOP3.LUT R14, R14, R9, RZ, 0xc0, !PT ;  /* 0x000000090e0e7212 */ /* 0x000fc600078ec0ff */
[----:B------:R-:W-:Y:S01]  /*0580*/  IMAD.MOV R2, RZ, RZ, -R11 ;  /* 0x000000ffff027224 */ /* 0x000fe200078e0a0b */
[----:B------:R-:W-:-:S04]  /*0590*/  SHF.R.U32.HI R14, RZ, R15, R14 ;  /* 0x0000000fff0e7219 */ /* 0x000fc8000001160e */
        /* <DEDUP_REMOVED lines=10> */
[----:B------:R-:W-:-:S05]  /*0640*/  @!P0 IADD3 R9, PT, PT, R9, 0x1, RZ ;  /* 0x0000000109098810 */ /* 0x000fca0007ffe0ff */
[----:B------:R-:W-:-:S05]  /*0650*/  @!P1 IMAD.SHL.U32 R9, R9, 0x2, RZ ;  /* 0x0000000209099824 */ /* 0x000fca00078e00ff */
[----:B------:R-:W-:Y:S01]  /*0660*/  LOP3.LUT R9, R9, 0x80000000, R0, 0xf8, !PT ;  /* 0x8000000009097812 */ /* 0x000fe200078ef800 */
[----:B------:R-:W-:Y:S06]  /*0670*/  BRA `(.L_x_34) ;  /* 0x0000000000047947 */ /* 0x000fec0003800000 */
.L_x_35:
[----:B------:R0:W1:Y:S02]  /*0680*/  MUFU.RCP R9, R0 ;  /* 0x0000000000097308 */ /* 0x0000640000001000 */
.L_x_34:
[----:B------:R-:W-:Y:S05]  /*0690*/  BSYNC.RECONVERGENT B1 ;  /* 0x0000000000017941 */ /* 0x000fea0003800200 */
.L_x_32:
[----:B------:R-:W-:-:S04]  /*06a0*/  MOV R11, 0x0 ;  /* 0x00000000000b7802 */ /* 0x000fc80000000f00 */
[----:B01----:R-:W-:Y:S05]  /*06b0*/  RET.REL.NODEC R10 `(normalize) ;  /* 0xfffffff80a507950 */ /* 0x003fea0003c3ffff */
        .weak           $__internal_3_$__cuda_sm20_sqrt_rn_f32_slowpath
        .type           $__internal_3_$__cuda_sm20_sqrt_rn_f32_slowpath,@function
        .size           $__internal_3_$__cuda_sm20_sqrt_rn_f32_slowpath,(.L_x_49 - $__internal_3_$__cuda_sm20_sqrt_rn_f32_slowpath)
$__internal_3_$__cuda_sm20_sqrt_rn_f32_slowpath:
[----:B------:R-:W-:-:S13]  /*06c0*/  LOP3.LUT P0, RZ, R0, 0x7fffffff, RZ, 0xc0, !PT ;  /* 0x7fffffff00ff7812 */ /* 0x000fda000780c0ff */
[----:B------:R-:W-:Y:S01]  /*06d0*/  @!P0 IMAD.MOV.U32 R2, RZ, RZ, R0 ;  /* 0x000000ffff028224 */ /* 0x000fe200078e0000 */
[----:B------:R-:W-:Y:S06]  /*06e0*/  @!P0 BRA `(.L_x_36) ;  /* 0x0000000000408947 */ /* 0x000fec0003800000 */
[----:B------:R-:W-:-:S13]  /*06f0*/  FSETP.GEU.FTZ.AND P0, PT, R0, RZ, PT ;  /* 0x000000ff0000720b */ /* 0x000fda0003f1e000 */
        /* <DEDUP_REMOVED lines=10> */
[----:B------:R-:W-:Y:S02]  /*07a0*/  @!P0 IMAD.MOV.U32 R2, RZ, RZ, R0 ;  /* 0x000000ffff028224 */ /* 0x000fe400078e0000 */
[----:B------:R-:W-:-:S04]  /*07b0*/  @P0 FADD.FTZ R11, -R10, -RZ ;  /* 0x800000ff0a0b0221 */ /* 0x000fc80000010100 */
[----:B------:R-:W-:-:S04]  /*07c0*/  @P0 FFMA R11, R10, R11, R9 ;  /* 0x0000000b0a0b0223 */ /* 0x000fc80000000009 */
[----:B------:R-:W-:-:S04]  /*07d0*/  @P0 FFMA R11, R11, R12, R10 ;  /* 0x0000000c0b0b0223 */ /* 0x000fc8000000000a */
[----:B------:R-:W-:-:S07]  /*07e0*/  @P0 FMUL.FTZ R2, R11, 2.3283064365386962891e-10 ;  /* 0x2f8000000b020820 */ /* 0x000fce0000410000 */
.L_x_36:
[----:B------:R-:W-:Y:S01]  /*07f0*/  HFMA2 R11, -RZ, RZ, 0, 0 ;  /* 0x00000000ff0b7431 */ /* 0x000fe200000001ff */
[----:B------:R-:W-:-:S04]  /*0800*/  MOV R10, R13 ;  /* 0x0000000d000a7202 */ /* 0x000fc80000000f00 */
[----:B------:R-:W-:Y:S05]  /*0810*/  RET.REL.NODEC R10 `(normalize) ;  /* 0xfffffff40af87950 */ /* 0x000fea0003c3ffff */
.L_x_37:
        /* <DEDUP_REMOVED lines=14> */
.L_x_49:


//--------------------- .text.convolveHorizontally --------------------------
	.section	.text.convolveHorizontally,"ax",@progbits
	.align	128
        .global         convolveHorizontally
        .type           convolveHorizontally,@function
        .size           convolveHorizontally,(.L_x_54 - convolveHorizontally)
        .other          convolveHorizontally,@"STO_CUDA_ENTRY STV_DEFAULT"
convolveHorizontally:
.text.convolveHorizontally:
        /* <DEDUP_REMOVED lines=12> */
[----:B------:R-:W0:Y:S01]  /*00c0*/  LDC.64 R2, c[0x0][0x388] ;  /* 0x0000e200ff027b82 */ /* 0x000e220000000a00 */
[----:B------:R-:W1:Y:S01]  /*00d0*/  LDCU.64 UR4, c[0x0][0x358] ;  /* 0x00006b00ff0477ac */ /* 0x000e620008000a00 */
[----:B------:R-:W-:-:S05]  /*00e0*/  IMAD R9, R0, R5, RZ ;  /* 0x0000000500097224 */ /* 0x000fca00078e02ff */
[----:B------:R-:W-:-:S05]  /*00f0*/  IADD3 R11, PT, PT, R8, R9, RZ ;  /* 0x00000009080b7210 */ /* 0x000fca0007ffe0ff */
[----:B------:R-:W2:Y:S01]  /*0100*/  @!P0 LDC.64 R6, c[0x0][0x390] ;  /* 0x0000e400ff068b82 */ /* 0x000ea20000000a00 */
[----:B0-----:R-:W-:-:S04]  /*0110*/  IMAD.WIDE R2, R11, 0x4, R2 ;  /* 0x000000040b027825 */ /* 0x001fc800078e0202 */
[----:B--2---:R-:W-:Y:S02]  /*0120*/  @!P0 IMAD.WIDE R6, R9, 0x4, R6 ;  /* 0x0000000409068825 */ /* 0x004fe400078e0206 */
[----:B-1----:R-:W2:Y:S04]  /*0130*/  LDG.E R9, desc[UR4][R2.64] ;  /* 0x0000000402097981 */ /* 0x002ea8000c1e1900 */
[----:B------:R-:W3:Y:S04]  /*0140*/  @!P0 LDG.E R0, desc[UR4][R6.64+0x4] ;  /* 0x0000040406008981 */ /* 0x000ee8000c1e1900 */
[----:B------:R-:W3:Y:S01]  /*0150*/  @!P0 LDG.E R13, desc[UR4][R6.64] ;  /* 0x00000004060d8981 */ /* 0x000ee2000c1e1900 */
[----:B------:R-:W-:Y:S01]  /*0160*/  BSSY.RECONVERGENT B0, `(.L_x_38) ;  /* 0x0000017000007945 */ /* 0x000fe20003800200 */
[----:B---3--:R-:W-:-:S04]  /*0170*/  @!P0 FADD R0, R0, -R13 ;  /* 0x8000000d00008221 */ /* 0x008fc80000000000 */
[----:B--2---:R-:W-:Y:S01]  /*0180*/  @!P0 FADD R9, R9, R0 ;  /* 0x0000000009098221 */ /* 0x004fe20000000000 */
[----:B------:R-:W-:Y:S06]  /*0190*/  @!P0 BRA `(.L_x_39) ;  /* 0x00000000004c8947 */ /* 0x000fec0003800000 */
[----:B------:R-:W-:-:S04]  /*01a0*/  IADD3 R5, PT, PT, R5, -0x1, RZ ;  /* 0xffffffff05057810 */ /* 0x000fc80007ffe0ff */
[----:B------:R-:W-:-:S13]  /*01b0*/  ISETP.NE.AND P0, PT, R8, R5, PT ;  /* 0x000000050800720c */ /* 0x000fda0003f05270 */
[----:B------:R-:W-:Y:S05]  /*01c0*/  @P0 BRA `(.L_x_40) ;  /* 0x00000000001c0947 */ /* 0x000fea0003800000 */
[----:B------:R-:W0:Y:S02]  /*01d0*/  LDC.64 R4, c[0x0][0x390] ;  /* 0x0000e400ff047b82 */ /* 0x000e240000000a00 */
[----:B0-----:R-:W-:-:S05]  /*01e0*/  IMAD.WIDE R4, R11, 0x4, R4 ;  /* 0x000000040b047825 */ /* 0x001fca00078e0204 */
[----:B------:R-:W2:Y:S04]  /*01f0*/  LDG.E R0, desc[UR4][R4.64] ;  /* 0x0000000404007981 */ /* 0x000ea8000c1e1900 */
[----:B------:R-:W2:Y:S02]  /*0200*/  LDG.E R7, desc[UR4][R4.64+-0x4] ;  /* 0xfffffc0404077981 */ /* 0x000ea4000c1e1900 */
[----:B--2---:R-:W-:-:S04]  /*0210*/  FADD R0, R0, -R7 ;  /* 0x8000000700007221 */ /* 0x004fc80000000000 */
[----:B------:R-:W-:Y:S01]  /*0220*/  FADD R9, R9, R0 ;  /* 0x0000000009097221 */ /* 0x000fe20000000000 */
[----:B------:R-:W-:Y:S06]  /*0230*/  BRA `(.L_x_39) ;  /* 0x0000000000247947 */ /* 0x000fec0003800000 */
.L_x_40:
[----:B------:R-:W-:-:S04]  /*0240*/  ISETP.GE.AND P0, PT, R8, R5, PT ;  /* 0x000000050800720c */ /* 0x000fc80003f06270 */
[----:B------:R-:W-:-:S13]  /*0250*/  ISETP.LT.OR P0, PT, R8, 0x1, P0 ;  /* 0x000000010800780c */ /* 0x000fda0000701670 */
[----:B------:R-:W-:Y:S05]  /*0260*/  @P0 BRA `(.L_x_39) ;  /* 0x0000000000180947 */ /* 0x000fea0003800000 */
[----:B------:R-:W0:Y:S02]  /*0270*/  LDC.64 R4, c[0x0][0x390] ;  /* 0x0000e400ff047b82 */ /* 0x000e240000000a00 */
[----:B0-----:R-:W-:-:S05]  /*0280*/  IMAD.WIDE R4, R11, 0x4, R4 ;  /* 0x000000040b047825 */ /* 0x001fca00078e0204 */
[----:B------:R-:W2:Y:S04]  /*0290*/  LDG.E R0, desc[UR4][R4.64+0x4] ;  /* 0x0000040404007981 */ /* 0x000ea8000c1e1900 */
[----:B------:R-:W2:Y:S02]  /*02a0*/  LDG.E R7, desc[UR4][R4.64+-0x4] ;  /* 0xfffffc0404077981 */ /* 0x000ea4000c1e1900 */
[----:B--2---:R-:W-:-:S04]  /*02b0*/  FADD R0, -R7, R0 ;  /* 0x0000000007007221 */ /* 0x004fc80000000100 */
[----:B------:R-:W-:-:S07]  /*02c0*/  FFMA R9, R0, 0.5, R9 ;  /* 0x3f00000000097823 */ /* 0x000fce0000000009 */
.L_x_39:
[----:B------:R-:W-:Y:S05]  /*02d0*/  BSYNC.RECONVERGENT B0 ;  /* 0x0000000000007941 */ /* 0x000fea0003800200 */
.L_x_38:
[----:B------:R-:W-:Y:S01]  /*02e0*/  STG.E desc[UR4][R2.64], R9 ;  /* 0x0000000902007986 */ /* 0x000fe2000c101904 */
[----:B------:R-:W-:Y:S05]  /*02f0*/  EXIT ;  /* 0x000000000000794d */ /* 0x000fea0003800000 */
.L_x_41:
        /* <DEDUP_REMOVED lines=16> */
.L_x_54:


//--------------------- .text.convolveVertically  --------------------------
	.section	.text.convolveVertically,"ax",@progbits
	.align	128
        .global         convolveVertically
        .type           convolveVertically,@function
        .size           convolveVertically,(.L_x_55 - convolveVertically)
        .other          convolveVertically,@"STO_CUDA_ENTRY STV_DEFAULT"
convolveVertically:
.text.convolveVertically:
[----:B------:R-:W-:Y:S01]  /*0000*/  LDC R1, c[0x0][0x37c] ;  /* 0x0000df00ff017b82 */ /* 0x000fe20000000800 */
[----:B------:R-:W0:Y:S07]  /*0010*/  S2R R12, SR_TID.Y ;  /* 0x00000000000c7919 */ /* 0x000e2e0000002200 */
[----:B------:R-:W1:Y:S01]  /*0020*/  LDC.64 R4, c[0x0][0x380] ;  /* 0x0000e000ff047b82 */ /* 0x000e620000000a00 */
[----:B------:R-:W0:Y:S01]  /*0030*/  S2R R3, SR_CTAID.Y ;  /* 0x0000000000037919 */ /* 0x000e220000002600 */
[----:B------:R-:W2:Y:S01]  /*0040*/  S2R R0, SR_TID.X ;  /* 0x0000000000007919 */ /* 0x000ea20000002100 */
[----:B------:R-:W2:Y:S01]  /*0050*/  S2R R7, SR_CTAID.X ;  /* 0x0000000000077919 */ /* 0x000ea20000002500 */
[----:B0-----:R-:W-:-:S04]  /*0060*/  LEA R12, R3, R12, 0x4 ;  /* 0x0000000c030c7211 */ /* 0x001fc800078e20ff */
[----:B-1----:R-:W-:Y:S02]  /*0070*/  ISETP.GE.AND P0, PT, R12, R4, PT ;  /* 0x000000040c00720c */ /* 0x002fe40003f06270 */
[----:B--2---:R-:W-:-:S04]  /*0080*/  LEA R0, R7, R0, 0x5 ;  /* 0x0000000007007211 */ /* 0x004fc800078e28ff */
[----:B------:R-:W-:-:S13]  /*0090*/  ISETP.GE.OR P0, PT, R0, R5, P0 ;  /* 0x000000050000720c */ /* 0x000fda0000706670 */
[----:B------:R-:W-:Y:S05]  /*00a0*/  @P0 EXIT ;  /* 0x000000000000094d */ /* 0x000fea0003800000 */
[C---:B------:R-:W-:Y:S01]  /*00b0*/  ISETP.NE.AND P0, PT, R12.reuse, RZ, PT ;  /* 0x000000ff0c00720c */ /* 0x040fe20003f05270 */
[----:B------:R-:W0:Y:S01]  /*00c0*/  LDC.64 R2, c[0x0][0x388] ;  /* 0x0000e200ff027b82 */ /* 0x000e220000000a00 */
[----:B------:R-:W1:Y:S01]  /*00d0*/  LDCU.64 UR4, c[0x0][0x358] ;  /* 0x00006b00ff0477ac */ /* 0x000e620008000a00 */
[----:B------:R-:W-:-:S10]  /*00e0*/  IMAD R6, R12, R5, R0 ;  /* 0x000000050c067224 */ /* 0x000fd400078e0200 */
[----:B------:R-:W2:Y:S01]  /*00f0*/  @!P0 LDC.64 R10, c[0x0][0x390] ;  /* 0x0000e400ff0a8b82 */ /* 0x000ea20000000a00 */
[----:B------:R-:W-:Y:S01]  /*0100*/  @!P0 IADD3 R9, PT, PT, R0, R5, RZ ;  /* 0x0000000500098210 */ /* 0x000fe20007ffe0ff */
[----:B0-----:R-:W-:-:S05]  /*0110*/  IMAD.WIDE R2, R6, 0x4, R2 ;  /* 0x0000000406027825 */ /* 0x001fca00078e0202 */
[----:B-1----:R-:W3:Y:S01]  /*0120*/  LDG.E R7, desc[UR4][R2.64] ;  /* 0x0000000402077981 */ /* 0x002ee2000c1e1900 */
[----:B--2---:R-:W-:-:S04]  /*0130*/  @!P0 IMAD.WIDE R8, R9, 0x4, R10 ;  /* 0x0000000409088825 */ /* 0x004fc800078e020a */
[----:B------:R-:W-:Y:S02]  /*0140*/  @!P0 IMAD.WIDE R10, R0, 0x4, R10 ;  /* 0x00000004000a8825 */ /* 0x000fe400078e020a */
[----:B------:R-:W2:Y:S04]  /*0150*/  @!P0 LDG.E R8, desc[UR4][R8.64] ;  /* 0x0000000408088981 */ /* 0x000ea8000c1e1900 */
[----:B------:R-:W2:Y:S01]  /*0160*/  @!P0 LDG.E R11, desc[UR4][R10.64] ;  /* 0x000000040a0b8981 */ /* 0x000ea2000c1e1900 */
[----:B------:R-:W-:Y:S01]  /*0170*/  BSSY.RECONVERGENT B0, `(.L_x_42) ;  /* 0x000001f000007945 */ /* 0x000fe20003800200 */
[----:B--2---:R-:W-:-:S04]  /*0180*/  @!P0 FADD R14, R8, -R11 ;  /* 0x8000000b080e8221 */ /* 0x004fc80000000000 */
[----:B---3--:R-:W-:Y:S01]  /*0190*/  @!P0 FADD R7, R7, R14 ;  /* 0x0000000e07078221 */ /* 0x008fe20000000000 */
[----:B------:R-:W-:Y:S06]  /*01a0*/  @!P0 BRA `(.L_x_43) ;  /* 0x00000000006c8947 */ /* 0x000fec0003800000 */
[----:B------:R-:W-:-:S04]  /*01b0*/  IADD3 R9, PT, PT, R4, -0x1, RZ ;  /* 0xffffffff04097810 */ /* 0x000fc80007ffe0ff */
[----:B------:R-:W-:-:S13]  /*01c0*/  ISETP.NE.AND P0, PT, R12, R9, PT ;  /* 0x000000090c00720c */ /* 0x000fda0003f05270 */
[----:B------:R-:W-:Y:S05]  /*01d0*/  @P0 BRA `(.L_x_44) ;  /* 0x0000000000280947 */ /* 0x000fea0003800000 */
[----:B------:R-:W0:Y:S01]  /*01e0*/  LDC.64 R8, c[0x0][0x390] ;  /* 0x0000e400ff087b82 */ /* 0x000e220000000a00 */
[----:B------:R-:W-:-:S05]  /*01f0*/  IMAD R5, R12, R5, -R5 ;  /* 0x000000050c057224 */ /* 0x000fca00078e0a05 */
[----:B------:R-:W-:Y:S01]  /*0200*/  IADD3 R11, PT, PT, R0, R5, RZ ;  /* 0x00000005000b7210 */ /* 0x000fe20007ffe0ff */
[----:B0-----:R-:W-:-:S04]  /*0210*/  IMAD.WIDE R4, R6, 0x4, R8 ;  /* 0x0000000406047825 */ /* 0x001fc800078e0208 */
[----:B------:R-:W-:Y:S02]  /*0220*/  IMAD.WIDE R8, R11, 0x4, R8 ;  /* 0x000000040b087825 */ /* 0x000fe400078e0208 */
[----:B------:R-:W2:Y:S04]  /*0230*/  LDG.E R4, desc[UR4][R4.64] ;  /* 0x0000000404047981 */ /* 0x000ea8000c1e1900 */
[----:B------:R-:W2:Y:S02]  /*0240*/  LDG.E R9, desc[UR4][R8.64] ;  /* 0x0000000408097981 */ /* 0x000ea4000c1e1900 */
[----:B--2---:R-:W-:-:S04]  /*0250*/  FADD R0, R4, -R9 ;  /* 0x8000000904007221 */ /* 0x004fc80000000000 */
[----:B------:R-:W-:Y:S01]  /*0260*/  FADD R7, R7, R0 ;  /* 0x0000000007077221 */ /* 0x000fe20000000000 */
[----:B------:R-:W-:Y:S06]  /*0270*/  BRA `(.L_x_43) ;  /* 0x0000000000387947 */ /* 0x000fec0003800000 */
.L_x_44:
[----:B------:R-:W-:-:S13]  /*0280*/  ISETP.GE.U32.AND P0, PT, R12, R9, PT ;  /* 0x000000090c00720c */ /* 0x000fda0003f06070 */
[----:B------:R-:W-:Y:S05]  /*0290*/  @P0 BRA `(.L_x_43) ;  /* 0x0000000000300947 */ /* 0x000fea0003800000 */
[----:B------:R-:W0:Y:S01]  /*02a0*/  LDC.64 R8, c[0x0][0x390] ;  /* 0x0000e400ff087b82 */ /* 0x000e220000000a00 */
[-C--:B------:R-:W-:Y:S01]  /*02b0*/  IMAD R12, R12, R5.reuse, R5 ;  /* 0x000000050c0c7224 */ /* 0x080fe200078e0205 */
[----:B------:R-:W-:Y:S02]  /*02c0*/  IADD3 R11, PT, PT, -R5, RZ, RZ ;  /* 0x000000ff050b7210 */ /* 0x000fe40007ffe1ff */
[----:B------:R-:W-:Y:S02]  /*02d0*/  IADD3 R5, PT, PT, R6, R5, RZ ;  /* 0x0000000506057210 */ /* 0x000fe40007ffe0ff */
[----:B------:R-:W-:-:S04]  /*02e0*/  LEA R11, R11, R12, 0x1 ;  /* 0x0000000c0b0b7211 */ /* 0x000fc800078e08ff */
[----:B------:R-:W-:Y:S01]  /*02f0*/  IADD3 R11, PT, PT, R0, R11, RZ ;  /* 0x0000000b000b7210 */ /* 0x000fe20007ffe0ff */
[----:B0-----:R-:W-:-:S04]  /*0300*/  IMAD.WIDE R4, R5, 0x4, R8 ;  /* 0x0000000405047825 */ /* 0x001fc800078e0208 */
[----:B------:R-:W-:Y:S02]  /*0310*/  IMAD.WIDE R8, R11, 0x4, R8 ;  /* 0x000000040b087825 */ /* 0x000fe400078e0208 */
[----:B------:R-:W2:Y:S04]  /*0320*/  LDG.E R4, desc[UR4][R4.64] ;  /* 0x0000000404047981 */ /* 0x000ea8000c1e1900 */
[----:B------:R-:W2:Y:S02]  /*0330*/  LDG.E R9, desc[UR4][R8.64] ;  /* 0x0000000408097981 */ /* 0x000ea4000c1e1900 */
[----:B--2---:R-:W-:-:S04]  /*0340*/  FADD R0, R4, -R9 ;  /* 0x8000000904007221 */ /* 0x004fc80000000000 */
[----:B------:R-:W-:-:S07]  /*0350*/  FFMA R7, R0, 0.5, R7 ;  /* 0x3f00000000077823 */ /* 0x000fce0000000007 */
.L_x_43:
[----:B------:R-:W-:Y:S05]  /*0360*/  BSYNC.RECONVERGENT B0 ;  /* 0x0000000000007941 */ /* 0x000fea0003800200 */
.L_x_42:
[----:B------:R-:W-:Y:S01]  /*0370*/  STG.E desc[UR4][R2.64], R7 ;  /* 0x0000000702007986 */ /* 0x000fe2000c101904 */
[----:B------:R-:W-:Y:S05]  /*0380*/  EXIT ;  /* 0x000000000000794d */ /* 0x000fea0003800000 */
.L_x_45:
        /* <DEDUP_REMOVED lines=15> */
.L_x_55:


//--------------------- .nv.shared.reserved.0     --------------------------
	.section	.nv.shared.reserved.0,"aw",@nobits
	.weak		__nv_reservedSMEM_offset_0_alias
	.size		__nv_reservedSMEM_offset_0_alias, 0, 64
	.other		__nv_reservedSMEM_offset_0_alias,@"STO_CUDA_RESERVED_SHARED STV_DEFAULT"
__nv_reservedSMEM_offset_0_alias:
	.zero		0
	.zero		64


//--------------------- .nv.constant0.gradient    --------------------------
	.section	.nv.constant0.gradient,"a",@progbits
	.sectionflags	@""
	.align	4
.nv.constant0.gradient:
	.zero		928


//--------------------- .nv.constant0.normalized_gradient --------------------------
	.section	.nv.constant0.normalized_gradient,"a",@progbits
	.sectionflags	@""
	.align	4
.nv.constant0.normalized_gradient:
	.zero		928


//--------------------- .nv.constant0.zeroMem     --------------------------
	.section	.nv.constant0.zeroMem,"a",@progbits
	.sectionflags	@""
	.align	4
.nv.constant0.zeroMem:
	.zero		912


//--------------------- .nv.constant0.normalize   --------------------------
	.section	.nv.constant0.normalize,"a",@progbits
	.sectionflags	@""
	.align	4
.nv.constant0.normalize:
	.zero		920


//--------------------- .nv.constant0.convolveHorizontally --------------------------
	.section	.nv.constant0.convolveHorizontally,"a",@progbits
	.sectionflags	@""
	.align	4
.nv.constant0.convolveHorizontally:
	.zero		920


//--------------------- .nv.constant0.convolveVertically --------------------------
	.section	.nv.constant0.convolveVertically,"a",@progbits
	.sectionflags	@""
	.align	4
.nv.constant0.convolveVertically:
	.zero		920


//--------------------- SYMBOLS --------------------------

	.type		.nv.reservedSmem.offset0,@object
	.size		.nv.reservedSmem.offset0,0x4
